def gluon_tcgen05(
    a_ptr,
    b_ptr,
    c_ptr,
    M,
    N,
    K,
    stride_am,
    stride_bk,
    stride_cm,
    BLOCK_M: gl.constexpr,
    BLOCK_N: gl.constexpr,
    BLOCK_K: gl.constexpr,
    DTYPE: gl.constexpr,
    A_LAYOUT: gl.constexpr,
    B_LAYOUT: gl.constexpr,
    C_LAYOUT: gl.constexpr,
    B_SHAPE: gl.constexpr,
    TMEM_LAYOUT: gl.constexpr,
    TMEM_REG: gl.constexpr,
    TRANS_B: gl.constexpr,
    NUM_BUFFERS: gl.constexpr,
):
    a_desc = tma.make_tensor_descriptor(
        a_ptr, [M, K], [stride_am, 1], [BLOCK_M, BLOCK_K], A_LAYOUT
    )
    b_desc = tma.make_tensor_descriptor(
        b_ptr,
        [N, K] if TRANS_B else [K, N],
        [stride_bk, 1],
        B_SHAPE,
        B_LAYOUT,
    )
    c_desc = tma.make_tensor_descriptor(
        c_ptr, [M, N], [stride_cm, 1], [BLOCK_M, BLOCK_N], C_LAYOUT
    )

    a_bufs = gl.allocate_shared_memory(
        DTYPE, [NUM_BUFFERS, BLOCK_M, BLOCK_K], A_LAYOUT
    )
    b_bufs = gl.allocate_shared_memory(DTYPE, [NUM_BUFFERS] + B_SHAPE, B_LAYOUT)

    pid_m = gl.program_id(0)
    pid_n = gl.program_id(1)
    off_m = pid_m * BLOCK_M
    off_n = pid_n * BLOCK_N

    tma_bars = gl.allocate_shared_memory(
        gl.int64, [NUM_BUFFERS, 1], mbarrier.MBarrierLayout()
    )
    mma_bars = gl.allocate_shared_memory(
        gl.int64, [NUM_BUFFERS, 1], mbarrier.MBarrierLayout()
    )
    for i in gl.static_range(NUM_BUFFERS):
        mbarrier.init(tma_bars.index(i), count=1)
        mbarrier.init(mma_bars.index(i), count=1)

    acc_tmem = allocate_tensor_memory(gl.float32, [BLOCK_M, BLOCK_N], TMEM_LAYOUT)
    idx = 0
    phase = 0
    use_acc = False
    for k in range(0, K, BLOCK_K):
        a = a_bufs.index(idx)
        b = b_bufs.index(idx)
        tma_bar = tma_bars.index(idx)
        mma_bar = mma_bars.index(idx)
        mbarrier.expect(
            tma_bar, a_desc.block_type.nbytes + b_desc.block_type.nbytes
        )
        tma.async_copy_global_to_shared(a_desc, [off_m, k], tma_bar, a)
        tma.async_copy_global_to_shared(
            b_desc, [off_n, k] if TRANS_B else [k, off_n], tma_bar, b
        )
        mbarrier.wait(tma_bar, phase=phase)

        if TRANS_B:
            b = b.permute((1, 0))
        tcgen05_mma(a, b, acc_tmem, use_acc=use_acc)
        tcgen05_commit(mma_bar)
        mbarrier.wait(mma_bar, phase=phase)
        use_acc = True

        idx += 1
        if idx == NUM_BUFFERS:
            idx = 0
            phase ^= 1

    for i in gl.static_range(NUM_BUFFERS):
        mbarrier.invalidate(tma_bars.index(i))
        mbarrier.invalidate(mma_bars.index(i))

    acc = acc_tmem.load(TMEM_REG)
    c_smem = gl.allocate_shared_memory(DTYPE, [BLOCK_M, BLOCK_N], C_LAYOUT)
    c_smem.store(acc.to(DTYPE))
    fence_async_shared()
    tma.async_copy_shared_to_global(c_desc, [off_m, off_n], c_smem)
    tma.store_wait(pendings=0)

# config = {"BLOCK_K": 32, "BLOCK_M": 64, "BLOCK_N": 256, "arch": "sm_100", "dtype": "fp16", "num_buffers": 2, "num_warps": 4, "trans_b": 0}
# arch = sm_100


// ===== COMPILED SASS (sm_100a) =====

	.target	sm_100a

	.elftype	@"ET_EXEC"


//--------------------- .note.nv.tkinfo           --------------------------
	.section	.note.nv.tkinfo,"",@"SHT_NOTE"
	.sectionflags	@"SHF_NOTE_NV_TKINFO"
	.tkinfo
        /*0018*/ 	.word	0x00000081
        /*0030*/ 	.string	""
        /*0030*/ 	.string	"ptxas-blackwell"
        /*0030*/ 	.string	"Cuda compilation tools, release 12.9, V12.9.86"
        /*0030*/ 	.string	"Build cuda_12.9.r12.9/compiler.36037853_0"
        /*0030*/ 	.string	"-v  -suppress-debug-info  -lineinfo  -arch sm_100a "



//--------------------- .note.nv.cuver            --------------------------
	.section	.note.nv.cuver,"",@"SHT_NOTE"
	.sectionflags	@"SHF_NOTE_NV_CUVER"
        /*0018*/ 	.short	0x0001
        /*001a*/ 	.short	0x0064
        /*001c*/ 	.short	0x0001
        /*001e*/ 	.short	0x0000
        /*0020*/ 	.short	0x0001
        /*0022*/ 	.short	0x0000


//--------------------- .nv.info                  --------------------------
	.section	.nv.info,"",@"SHT_CUDA_INFO"
	.align	4


	//----- nvinfo : EIATTR_REGCOUNT
	.align		4
        /*0000*/ 	.byte	0x04, 0x2f
        /*0002*/ 	.short	(.L_4 - .L_3)
	.align		4
.L_3:
        /*0004*/ 	.word	index@(gluon_tcgen05)
        /*0008*/ 	.word	0x00000088


	//----- nvinfo : EIATTR_FRAME_SIZE
	.align		4
.L_4:
        /*000c*/ 	.byte	0x04, 0x11
        /*000e*/ 	.short	(.L_6 - .L_5)
	.align		4
.L_5:
        /*0010*/ 	.word	index@($__internal_2_$__cuda_sm10x_tcgen05_guardrail_trap_unallocated_columns_being_dealloced)
        /*0014*/ 	.word	0x00000000


	//----- nvinfo : EIATTR_FRAME_SIZE
	.align		4
.L_6:
        /*0018*/ 	.byte	0x04, 0x11
        /*001a*/ 	.short	(.L_8 - .L_7)
	.align		4
.L_7:
        /*001c*/ 	.word	index@($__internal_1_$__cuda_sm10x_tcgen05_guardrail_trap_phase_invalid_during_alloc)
        /*0020*/ 	.word	0x00000000


	//----- nvinfo : EIATTR_FRAME_SIZE
	.align		4
.L_8:
        /*0024*/ 	.byte	0x04, 0x11
        /*0026*/ 	.short	(.L_10 - .L_9)
	.align		4
.L_9:
        /*0028*/ 	.word	index@($__internal_0_$__cuda_sm10x_tcgen05_guardrail_trap_col_being_dealloced_not_returned_by_alloc)
        /*002c*/ 	.word	0x00000000


	//----- nvinfo : EIATTR_FRAME_SIZE
	.align		4
.L_10:
        /*0030*/ 	.byte	0x04, 0x11
        /*0032*/ 	.short	(.L_12 - .L_11)
	.align		4
.L_11:
        /*0034*/ 	.word	index@(gluon_tcgen05)
        /*0038*/ 	.word	0x00000000


	//----- nvinfo : EIATTR_MIN_STACK_SIZE
	.align		4
.L_12:
        /*003c*/ 	.byte	0x04, 0x12
        /*003e*/ 	.short	(.L_14 - .L_13)
	.align		4
.L_13:
        /*0040*/ 	.word	index@(gluon_tcgen05)
        /*0044*/ 	.word	0x00000000
.L_14:


//--------------------- .nv.info.gluon_tcgen05    --------------------------
	.section	.nv.info.gluon_tcgen05,"",@"SHT_CUDA_INFO"
	.sectionflags	@""
	.align	4


	//----- nvinfo : EIATTR_CUDA_API_VERSION
	.align		4
        /*0000*/ 	.byte	0x04, 0x37
        /*0002*/ 	.short	(.L_16 - .L_15)
.L_15:
        /*0004*/ 	.word	0x00000081


	//----- nvinfo : EIATTR_KPARAM_INFO
	.align		4
.L_16:
        /*0008*/ 	.byte	0x04, 0x17
        /*000a*/ 	.short	(.L_18 - .L_17)
.L_17:
        /*000c*/ 	.word	0x00000000
        /*0010*/ 	.short	0x000a
        /*0012*/ 	.short	0x0048
        /*0014*/ 	.byte	0x00, 0xf4, 0x21, 0x00


	//----- nvinfo : EIATTR_KPARAM_INFO
	.align		4
.L_18:
        /*0018*/ 	.byte	0x04, 0x17
        /*001a*/ 	.short	(.L_20 - .L_19)
.L_19:
        /*001c*/ 	.word	0x00000000
        /*0020*/ 	.short	0x0009
        /*0022*/ 	.short	0x0040
        /*0024*/ 	.byte	0x00, 0xf4, 0x21, 0x00


	//----- nvinfo : EIATTR_KPARAM_INFO
	.align		4
.L_20:
        /*0028*/ 	.byte	0x04, 0x17
        /*002a*/ 	.short	(.L_22 - .L_21)
.L_21:
        /*002c*/ 	.word	0x00000000
        /*0030*/ 	.short	0x0008
        /*0032*/ 	.short	0x0038
        /*0034*/ 	.byte	0x00, 0xf0, 0x21, 0x00


	//----- nvinfo : EIATTR_KPARAM_INFO
	.align		4
.L_22:
        /*0038*/ 	.byte	0x04, 0x17
        /*003a*/ 	.short	(.L_24 - .L_23)
.L_23:
        /*003c*/ 	.word	0x00000000
        /*0040*/ 	.short	0x0007
        /*0042*/ 	.short	0x0030
        /*0044*/ 	.byte	0x00, 0xf0, 0x21, 0x00


	//----- nvinfo : EIATTR_KPARAM_INFO
	.align		4
.L_24:
        /*0048*/ 	.byte	0x04, 0x17
        /*004a*/ 	.short	(.L_26 - .L_25)
.L_25:
        /*004c*/ 	.word	0x00000000
        /*0050*/ 	.short	0x0006
        /*0052*/ 	.short	0x0028
        /*0054*/ 	.byte	0x00, 0xf0, 0x21, 0x00


	//----- nvinfo : EIATTR_KPARAM_INFO
	.align		4
.L_26:
        /*0058*/ 	.byte	0x04, 0x17
        /*005a*/ 	.short	(.L_28 - .L_27)
.L_27:
        /*005c*/ 	.word	0x00000000
        /*0060*/ 	.short	0x0005
        /*0062*/ 	.short	0x0020
        /*0064*/ 	.byte	0x00, 0xf0, 0x11, 0x00


	//----- nvinfo : EIATTR_KPARAM_INFO
	.align		4
.L_28:
        /*0068*/ 	.byte	0x04, 0x17
        /*006a*/ 	.short	(.L_30 - .L_29)
.L_29:
        /*006c*/ 	.word	0x00000000
        /*0070*/ 	.short	0x0004
        /*0072*/ 	.short	0x001c
        /*0074*/ 	.byte	0x00, 0xf0, 0x11, 0x00


	//----- nvinfo : EIATTR_KPARAM_INFO
	.align		4
.L_30:
        /*0078*/ 	.byte	0x04, 0x17
        /*007a*/ 	.short	(.L_32 - .L_31)
.L_31:
        /*007c*/ 	.word	0x00000000
        /*0080*/ 	.short	0x0003
        /*0082*/ 	.short	0x0018
        /*0084*/ 	.byte	0x00, 0xf0, 0x11, 0x00


	//----- nvinfo : EIATTR_KPARAM_INFO
	.align		4
.L_32:
        /*0088*/ 	.byte	0x04, 0x17
        /*008a*/ 	.short	(.L_34 - .L_33)
.L_33:
        /*008c*/ 	.word	0x00000000
        /*0090*/ 	.short	0x0002
        /*0092*/ 	.short	0x0010
        /*0094*/ 	.byte	0x00, 0xf4, 0x21, 0x00


	//----- nvinfo : EIATTR_KPARAM_INFO
	.align		4
.L_34:
        /*0098*/ 	.byte	0x04, 0x17
        /*009a*/ 	.short	(.L_36 - .L_35)
.L_35:
        /*009c*/ 	.word	0x00000000
        /*00a0*/ 	.short	0x0001
        /*00a2*/ 	.short	0x0008
        /*00a4*/ 	.byte	0x00, 0xf4, 0x21, 0x00


	//----- nvinfo : EIATTR_KPARAM_INFO
	.align		4
.L_36:
        /*00a8*/ 	.byte	0x04, 0x17
        /*00aa*/ 	.short	(.L_38 - .L_37)
.L_37:
        /*00ac*/ 	.word	0x00000000
        /*00b0*/ 	.short	0x0000
        /*00b2*/ 	.short	0x0000
        /*00b4*/ 	.byte	0x00, 0xf4, 0x21, 0x00


	//----- nvinfo : EIATTR_AT_ENTRY_FRAGMENTS
	.align		4
.L_38:
        /*00b8*/ 	.byte	0x04, 0x4f
        /*00ba*/ 	.short	(.L_40 - .L_39)


	//   ....[0]....
.L_39:
        /*00bc*/ 	.word	0x00000004


	//----- nvinfo : EIATTR_RESERVED_SMEM_USED
	.align		4
.L_40:
        /*00c0*/ 	.byte	0x01, 0x41
	.zero		2


	//----- nvinfo : EIATTR_SPARSE_MMA_MASK
	.align		4
        /*00c4*/ 	.byte	0x03, 0x50
        /*00c6*/ 	.short	0x0000


	//----- nvinfo : EIATTR_TCGEN05_1CTA_USED
	.align		4
        /*00c8*/ 	.byte	0x01, 0x51
	.zero		2


	//----- nvinfo : EIATTR_MAXREG_COUNT
	.align		4
        /*00cc*/ 	.byte	0x03, 0x1b
        /*00ce*/ 	.short	0x00ff


	//----- nvinfo : EIATTR_NUM_BARRIERS
	.align		4
        /*00d0*/ 	.byte	0x02, 0x4c
        /*00d2*/ 	.byte	0x01
	.zero		1


	//----- nvinfo : EIATTR_INT_WARP_WIDE_INSTR_OFFSETS
	.align		4
        /*00d4*/ 	.byte	0x04, 0x31
        /*00d6*/ 	.short	(.L_42 - .L_41)


	//   ....[0]....
.L_41:
        /*00d8*/ 	.word	0x00001740


	//   ....[1]....
        /*00dc*/ 	.word	0x00001760


	//   ....[2]....
        /*00e0*/ 	.word	0x000017f0


	//   ....[3]....
        /*00e4*/ 	.word	0x000019f0


	//   ....[4]....
        /*00e8*/ 	.word	0x00001c60


	//   ....[5]....
        /*00ec*/ 	.word	0x00001c70


	//   ....[6]....
        /*00f0*/ 	.word	0x00001e00


	//   ....[7]....
        /*00f4*/ 	.word	0x00002070


	//   ....[8]....
        /*00f8*/ 	.word	0x00002080


	//   ....[9]....
        /*00fc*/ 	.word	0x00002ac0


	//   ....[10]....
        /*0100*/ 	.word	0x00002b10


	//----- nvinfo : EIATTR_COOP_GROUP_MASK_REGIDS
	.align		4
.L_42:
        /*0104*/ 	.byte	0x04, 0x29
        /*0106*/ 	.short	(.L_44 - .L_43)


	//   ....[0]....
.L_43:
        /*0108*/ 	.word	0xffffffff


	//   ....[1]....
        /*010c*/ 	.word	0xffffffff


	//   ....[2]....
        /*0110*/ 	.word	0xffffffff


	//   ....[3]....
        /*0114*/ 	.word	0xffffffff


	//   ....[4]....
        /*0118*/ 	.word	0xffffffff


	//   ....[5]....
        /*011c*/ 	.word	0xffffffff


	//   ....[6]....
        /*0120*/ 	.word	0xffffffff


	//   ....[7]....
        /*0124*/ 	.word	0xffffffff


	//   ....[8]....
        /*0128*/ 	.word	0xffffffff


	//   ....[9]....
        /*012c*/ 	.word	0xffffffff


	//----- nvinfo : EIATTR_COOP_GROUP_INSTR_OFFSETS
	.align		4
.L_44:
        /*0130*/ 	.byte	0x04, 0x28
        /*0132*/ 	.short	(.L_46 - .L_45)


	//   ....[0]....
.L_45:
        /*0134*/ 	.word	0x00000050


	//   ....[1]....
        /*0138*/ 	.word	0x00000310


	//   ....[2]....
        /*013c*/ 	.word	0x00000500


	//   ....[3]....
        /*0140*/ 	.word	0x000009c0


	//   ....[4]....
        /*0144*/ 	.word	0x00000b00


	//   ....[5]....
        /*0148*/ 	.word	0x00000fb0


	//   ....[6]....
        /*014c*/ 	.word	0x000010f0


	//   ....[7]....
        /*0150*/ 	.word	0x000015e0


	//   ....[8]....
        /*0154*/ 	.word	0x00002950


	//   ....[9]....
        /*0158*/ 	.word	0x00002bc0


	//----- nvinfo : EIATTR_VRC_CTA_INIT_COUNT
	.align		4
.L_46:
        /*015c*/ 	.byte	0x02, 0x4a
        /*015e*/ 	.byte	0x80
	.zero		1


	//----- nvinfo : EIATTR_MBARRIER_INSTR_OFFSETS
	.align		4
        /*0160*/ 	.byte	0x04, 0x39
        /*0162*/ 	.short	(.L_48 - .L_47)


	//   ....[0]....
.L_47:
        /*0164*/ 	.word	0x00001810
        /*0168*/ 	.word	0x000000ff
        /*016c*/ 	.word	0x0000a000
        /*0170*/ 	.short	0x0100
        /*0172*/ 	.byte	0x0c
	.zero		1


	//   ....[1]....
        /*0174*/ 	.word	0x00001820
        /*0178*/ 	.word	0x000000ff
        /*017c*/ 	.word	0x0000a010
        /*0180*/ 	.short	0x0100
        /*0182*/ 	.byte	0x0c
	.zero		1


	//   ....[2]....
        /*0184*/ 	.word	0x000018d0
        /*0188*/ 	.word	0x000000ff
        /*018c*/ 	.word	0x0000a008
        /*0190*/ 	.short	0x0100
        /*0192*/ 	.byte	0x0c
	.zero		1


	//   ....[3]....
        /*0194*/ 	.word	0x000018e0
        /*0198*/ 	.word	0x000000ff
        /*019c*/ 	.word	0x0000a018
        /*01a0*/ 	.short	0x0100
        /*01a2*/ 	.byte	0x0c
	.zero		1


	//   ....[4]....
        /*01a4*/ 	.word	0x00001a90
        /*01a8*/ 	.word	0x000000ff
        /*01ac*/ 	.word	0x0000a000
        /*01b0*/ 	.short	0x010a
        /*01b2*/ 	.byte	0x0c
	.zero		1


	//   ....[5]....
        /*01b4*/ 	.word	0x00001cc0
        /*01b8*/ 	.word	0x000000ff
        /*01bc*/ 	.word	0x0000a010
        /*01c0*/ 	.short	0x010a
        /*01c2*/ 	.byte	0x0c
	.zero		1


	//   ....[6]....
        /*01c4*/ 	.word	0x00001ec0
        /*01c8*/ 	.word	0x000000ff
        /*01cc*/ 	.word	0x0000a000
        /*01d0*/ 	.short	0x010a
        /*01d2*/ 	.byte	0x12
	.zero		1


	//   ....[7]....
        /*01d4*/ 	.word	0x000020c0
        /*01d8*/ 	.word	0x000000ff
        /*01dc*/ 	.word	0x0000a010
        /*01e0*/ 	.short	0x010a
        /*01e2*/ 	.byte	0x12
	.zero		1


	//   ....[8]....
        /*01e4*/ 	.word	0x00002190
        /*01e8*/ 	.word	0x000000ff
        /*01ec*/ 	.word	0x0000a000
        /*01f0*/ 	.short	0x0108
        /*01f2*/ 	.byte	0x0c
	.zero		1


	//   ....[9]....
        /*01f4*/ 	.word	0x000021a0
        /*01f8*/ 	.word	0x000000ff
        /*01fc*/ 	.word	0x0000a010
        /*0200*/ 	.short	0x0108
        /*0202*/ 	.byte	0x0c
	.zero		1


	//   ....[10]....
        /*0204*/ 	.word	0x000021f0
        /*0208*/ 	.word	0x000000ff
        /*020c*/ 	.word	0x0000a008
        /*0210*/ 	.short	0x0108
        /*0212*/ 	.byte	0x0c
	.zero		1


	//   ....[11]....
        /*0214*/ 	.word	0x00002200
        /*0218*/ 	.word	0x000000ff
        /*021c*/ 	.word	0x0000a018
        /*0220*/ 	.short	0x0108
        /*0222*/ 	.byte	0x0c
	.zero		1


	//   ....[12]....
        /*0224*/ 	.word	0x00002be0
        /*0228*/ 	.word	0x000000ff
        /*022c*/ 	.word	0x0000a000
        /*0230*/ 	.short	0x010a
        /*0232*/ 	.byte	0x0c
	.zero		1


	//   ....[13]....
        /*0234*/ 	.word	0x00002c10
        /*0238*/ 	.word	0x000000ff
        /*023c*/ 	.word	0x0000a010
        /*0240*/ 	.short	0x010a
        /*0242*/ 	.byte	0x0c
	.zero		1


	//   ....[14]....
        /*0244*/ 	.word	0x00002c40
        /*0248*/ 	.word	0x000000ff
        /*024c*/ 	.word	0x0000a000
        /*0250*/ 	.short	0x010a
        /*0252*/ 	.byte	0x12
	.zero		1


	//   ....[15]....
        /*0254*/ 	.word	0x00002c70
        /*0258*/ 	.word	0x000000ff
        /*025c*/ 	.word	0x0000a010
        /*0260*/ 	.short	0x010a
        /*0262*/ 	.byte	0x12
	.zero		1


	//----- nvinfo : EIATTR_NUM_MBARRIERS
	.align		4
.L_48:
        /*0264*/ 	.byte	0x03, 0x38
        /*0266*/ 	.short	0x0004


	//----- nvinfo : EIATTR_EXIT_INSTR_OFFSETS
	.align		4
        /*0268*/ 	.byte	0x04, 0x1c
        /*026a*/ 	.short	(.L_50 - .L_49)


	//   ....[0]....
.L_49:
        /*026c*/ 	.word	0x00002bd0


	//----- nvinfo : EIATTR_REQNTID
	.align		4
.L_50:
        /*0270*/ 	.byte	0x04, 0x10
        /*0272*/ 	.short	(.L_52 - .L_51)
.L_51:
        /*0274*/ 	.word	0x00000080
        /*0278*/ 	.word	0x00000001
        /*027c*/ 	.word	0x00000001


	//----- nvinfo : EIATTR_CRS_STACK_SIZE
	.align		4
.L_52:
        /*0280*/ 	.byte	0x04, 0x1e
        /*0282*/ 	.short	(.L_54 - .L_53)
.L_53:
        /*0284*/ 	.word	0x00000000


	//----- nvinfo : EIATTR_CBANK_PARAM_SIZE
	.align		4
.L_54:
        /*0288*/ 	.byte	0x03, 0x19
        /*028a*/ 	.short	0x0050


	//----- nvinfo : EIATTR_PARAM_CBANK
	.align		4
        /*028c*/ 	.byte	0x04, 0x0a
        /*028e*/ 	.short	(.L_56 - .L_55)
	.align		4
.L_55:
        /*0290*/ 	.word	index@(.nv.constant0.gluon_tcgen05)
        /*0294*/ 	.short	0x0380
        /*0296*/ 	.short	0x0050


	//----- nvinfo : EIATTR_SW_WAR
	.align		4
.L_56:
        /*0298*/ 	.byte	0x04, 0x36
        /*029a*/ 	.short	(.L_58 - .L_57)
.L_57:
        /*029c*/ 	.word	0x00000008
.L_58:


//--------------------- .nv.compat                --------------------------
	.section	.nv.compat,"",@"SHT_CUDA_COMPAT_INFO"
	.align	4
        /*0000*/ 	.byte	0x02, 0x02, 0x02, 0x00, 0x02, 0x05, 0x05, 0x00, 0x02, 0x03, 0x03, 0x00, 0x02, 0x06, 0x01, 0x00


//--------------------- .nv.callgraph             --------------------------
	.section	.nv.callgraph,"",@"SHT_CUDA_CALLGRAPH"
	.align	4
	.sectionentsize	8
	.align		4
        /*0000*/ 	.word	0x00000000
	.align		4
        /*0004*/ 	.word	0xffffffff
	.align		4
        /*0008*/ 	.word	0x00000000
	.align		4
        /*000c*/ 	.word	0xfffffffe
	.align		4
        /*0010*/ 	.word	0x00000000
	.align		4
        /*0014*/ 	.word	0xfffffffd
	.align		4
        /*0018*/ 	.word	0x00000000
	.align		4
        /*001c*/ 	.word	0xfffffffc


//--------------------- .text.gluon_tcgen05       --------------------------
	.section	.text.gluon_tcgen05,"ax",@progbits
	.align	128
        .global         gluon_tcgen05
        .type           gluon_tcgen05,@function
        .size           gluon_tcgen05,(.L_x_77 - gluon_tcgen05)
        .other          gluon_tcgen05,@"STO_CUDA_ENTRY STV_DEFAULT"
gluon_tcgen05:
.text.gluon_tcgen05:
[----:B------:R-:W1:Y:S01]  /*0000*/  LDC R1, c[0x0][0x37c] ;  /* 0x0000df00ff017b82 */ /* 0x000e620000000800 */
[----:B------:R-:W2:Y:S02]  /*0010*/  S2R R0, SR_TID.X ;  /* 0x0000000000007919 */ /* 0x000ea40000002100 */
[----:B--2---:R-:W-:-:S13]  /*0020*/  ISETP.GE.U32.AND P1, PT, R0, 0x20, PT ;  /* 0x000000200000780c */ /* 0x004fda0003f26070 */
[----:B------:R-:W-:Y:S05]  /*0030*/  @P1 BRA `(.L_x_0) ;  /* 0x0000000000b81947 */ /* 0x000fea0003800000 */
[----:B------:R-:W2:Y:S01]  /*0040*/  S2UR UR6, SR_CgaCtaId ;  /* 0x00000000000679c3 */ /* 0x000ea20000008800 */
[----:B------:R-:W-:Y:S01]  /*0050*/  NOP ;  /* 0x0000000000007918 */ /* 0x000fe20000000000 */
[----:B------:R-:W-:Y:S02]  /*0060*/  UMOV UR4, 0x40 ;  /* 0x0000004000047882 */ /* 0x000fe40000000000 */
[----:B--2---:R-:W-:-:S09]  /*0070*/  ULEA UR4, UR6, UR4, 0x18 ;  /* 0x0000000406047291 */ /* 0x004fd2000f8ec0ff */
[----:B------:R-:W2:Y:S01]  /*0080*/  LDS.U8 R2, [UR4] ;  /* 0x00000004ff027984 */ /* 0x000ea20008000000 */
[----:B------:R-:W-:Y:S02]  /*0090*/  UMOV UR4, 0x400 ;  /* 0x0000040000047882 */ /* 0x000fe40000000000 */
[----:B------:R-:W-:Y:S01]  /*00a0*/  ULEA UR4, UR6, UR4, 0x18 ;  /* 0x0000000406047291 */ /* 0x000fe2000f8ec0ff */
[----:B--2---:R-:W-:-:S13]  /*00b0*/  ISETP.NE.AND P0, PT, R2, RZ, PT ;  /* 0x000000ff0200720c */ /* 0x004fda0003f05270 */
[----:B------:R-:W-:Y:S05]  /*00c0*/  @P0 BRA `(.L_x_1) ;  /* 0x00000000007c0947 */ /* 0x000fea0003800000 */
[----:B------:R-:W-:-:S13]  /*00d0*/  ELECT P0, URZ, PT ;  /* 0x0000000000ff782f */ /* 0x000fda0003800000 */
[----:B------:R-:W-:Y:S05]  /*00e0*/  @!P0 BRA `(.L_x_2) ;  /* 0x0000000000848947 */ /* 0x000fea0003800000 */
[----:B------:R-:W-:Y:S01]  /*00f0*/  UMOV UR5, 0x8 ;  /* 0x0000000800057882 */ /* 0x000fe20000000000 */
[----:B------:R-:W-:Y:S02]  /*0100*/  IMAD.MOV.U32 R5, RZ, RZ, 0x1 ;  /* 0x00000001ff057424 */ /* 0x000fe400078e00ff */
[----:B------:R-:W-:Y:S02]  /*0110*/  IMAD.MOV.U32 R3, RZ, RZ, 0xff ;  /* 0x000000ffff037424 */ /* 0x000fe400078e00ff */
[----:B------:R-:W-:Y:S04]  /*0120*/  DEPBAR.LE SB2, 0x36 ;  /* 0x0000ad800000791a */ /* 0x000fe80000000000 */
[----:B------:R-:W2:Y:S02]  /*0130*/  UTCATOMSWS.FIND_AND_SET.ALIGN UP0, UR5, UR5 ;  /* 0x00000005000575e3 */ /* 0x000ea40008000800 */
[----:B--2---:R-:W-:-:S04]  /*0140*/  PLOP3.LUT P0, PT, PT, PT, UP0, 0x80, 0x8 ;  /* 0x000000000008781c */ /* 0x004fc80003f0f008 */
[----:B------:R-:W-:-:S04]  /*0150*/  SEL R2, RZ, 0xffffffff, !P0 ;  /* 0xffffffffff027807 */ /* 0x000fc80004000000 */
[----:B------:R-:W-:Y:S01]  /*0160*/  ISETP.NE.AND P0, PT, R2, RZ, PT ;  /* 0x000000ff0200720c */ /* 0x000fe20003f05270 */
[----:B------:R-:W-:-:S12]  /*0170*/  IMAD.U32 R2, RZ, RZ, UR5 ;  /* 0x00000005ff027e24 */ /* 0x000fd8000f8e00ff */
[----:B------:R-:W-:Y:S05]  /*0180*/  @P0 BRA `(.L_x_3) ;  /* 0x0000000000240947 */ /* 0x000fea0003800000 */
.L_x_4:
[----:B------:R-:W-:Y:S05]  /*0190*/  NANOSLEEP 0x64 ;  /* 0x000000640000795d */ /* 0x000fea0003800000 */
[----:B------:R-:W-:-:S05]  /*01a0*/  UMOV UR5, 0x8 ;  /* 0x0000000800057882 */ /* 0x000fca0000000000 */
[----:B------:R-:W-:Y:S04]  /*01b0*/  DEPBAR.LE SB2, 0x36 ;  /* 0x0000ad800000791a */ /* 0x000fe80000000000 */
[----:B------:R-:W2:Y:S02]  /*01c0*/  UTCATOMSWS.FIND_AND_SET.ALIGN UP0, UR5, UR5 ;  /* 0x00000005000575e3 */ /* 0x000ea40008000800 */
[----:B--2---:R-:W-:-:S04]  /*01d0*/  PLOP3.LUT P0, PT, PT, PT, UP0, 0x80, 0x8 ;  /* 0x000000000008781c */ /* 0x004fc80003f0f008 */
[----:B------:R-:W-:-:S04]  /*01e0*/  SEL R2, RZ, 0xffffffff, !P0 ;  /* 0xffffffffff027807 */ /* 0x000fc80004000000 */
[----:B------:R-:W-:Y:S01]  /*01f0*/  ISETP.NE.AND P0, PT, R2, RZ, PT ;  /* 0x000000ff0200720c */ /* 0x000fe20003f05270 */
[----:B------:R-:W-:-:S12]  /*0200*/  IMAD.U32 R2, RZ, RZ, UR5 ;  /* 0x00000005ff027e24 */ /* 0x000fd8000f8e00ff */
[----:B------:R-:W-:Y:S05]  /*0210*/  @!P0 BRA `(.L_x_4) ;  /* 0xfffffffc00dc8947 */ /* 0x000fea000383ffff */
.L_x_3:
[C---:B------:R-:W-:Y:S01]  /*0220*/  VIADD R4, R2.reuse, 0x10 ;  /* 0x0000001002047836 */ /* 0x040fe20000000000 */
[----:B------:R-:W-:Y:S01]  /*0230*/  UMOV UR5, 0x50 ;  /* 0x0000005000057882 */ /* 0x000fe20000000000 */
[----:B------:R-:W-:Y:S01]  /*0240*/  SHF.L.U32 R3, R3, R2, RZ ;  /* 0x0000000203037219 */ /* 0x000fe200000006ff */
[----:B------:R-:W-:Y:S01]  /*0250*/  ULEA UR5, UR6, UR5, 0x18 ;  /* 0x0000000506057291 */ /* 0x000fe2000f8ec0ff */
[----:B------:R-:W-:Y:S01]  /*0260*/  IMAD.SHL.U32 R2, R2, 0x20, RZ ;  /* 0x0000002002027824 */ /* 0x000fe200078e00ff */
[----:B------:R-:W-:-:S04]  /*0270*/  SHF.L.U32 R4, R5, R4, RZ ;  /* 0x0000000405047219 */ /* 0x000fc800000006ff */
[----:B------:R-:W-:-:S05]  /*0280*/  LOP3.LUT R3, R4, R3, RZ, 0xfc, !PT ;  /* 0x0000000304037212 */ /* 0x000fca00078efcff */
[----:B------:R2:W-:Y:S04]  /*0290*/  ATOMS.OR RZ, [UR5], R3 ;  /* 0x00000003ffff798c */ /* 0x0005e8000b000005 */
[----:B------:R2:W-:Y:S01]  /*02a0*/  STS [UR4], R2 ;  /* 0x00000002ff007988 */ /* 0x0005e20008000804 */
[----:B------:R-:W-:Y:S05]  /*02b0*/  BRA `(.L_x_2) ;  /* 0x0000000000107947 */ /* 0x000fea0003800000 */
.L_x_1:
[----:B------:R-:W-:Y:S01]  /*02c0*/  IMAD.MOV.U32 R3, RZ, RZ, -0x1 ;  /* 0xffffffffff037424 */ /* 0x000fe200078e00ff */
[----:B------:R-:W-:-:S04]  /*02d0*/  MOV R2, 0x300 ;  /* 0x0000030000027802 */ /* 0x000fc80000000f00 */
[----:B------:R2:W-:Y:S03]  /*02e0*/  STS [UR4], R3 ;  /* 0x00000003ff007988 */ /* 0x0005e60008000804 */
[----:B-12---:R-:W-:Y:S05]  /*02f0*/  CALL.REL.NOINC `($__internal_1_$__cuda_sm10x_tcgen05_guardrail_trap_phase_invalid_during_alloc) ;  /* 0x0000002800747944 */ /* 0x006fea0003c00000 */
.L_x_2:
[----:B------:R-:W-:Y:S05]  /*0300*/  WARPSYNC.ALL ;  /* 0x0000000000007948 */ /* 0x000fea0003800000 */
[----:B------:R-:W-:Y:S01]  /*0310*/  NOP ;  /* 0x0000000000007918 */ /* 0x000fe20000000000 */
.L_x_0:
[----:B------:R-:W3:Y:S08]  /*0320*/  S2UR UR4, SR_CgaCtaId ;  /* 0x00000000000479c3 */ /* 0x000ef00000008800 */
[----:B------:R-:W-:Y:S01]  /*0330*/  BAR.SYNC.DEFER_BLOCKING 0x0 ;  /* 0x0000000000007b1d */ /* 0x000fe20000010000 */
[----:B------:R-:W-:-:S05]  /*0340*/  LOP3.LUT R10, R0, 0x7f, RZ, 0xc0, !PT ;  /* 0x0000007f000a7812 */ /* 0x000fca00078ec0ff */
[----:B------:R-:W-:Y:S02]  /*0350*/  UMOV UR12, 0x400 ;  /* 0x00000400000c7882 */ /* 0x000fe40000000000 */
[----:B------:R-:W4:Y:S08]  /*0360*/  LDC R4, c[0x0][0x398] ;  /* 0x0000e600ff047b82 */ /* 0x000f300000000800 */
[----:B------:R-:W5:Y:S01]  /*0370*/  LDC R13, c[0x0][0x3a0] ;  /* 0x0000e800ff0d7b82 */ /* 0x000f620000000800 */
[----:B---3--:R-:W-:-:S07]  /*0380*/  ULEA UR12, UR4, UR12, 0x18 ;  /* 0x0000000c040c7291 */ /* 0x008fce000f8ec0ff */
[----:B------:R-:W3:Y:S02]  /*0390*/  S2UR UR16, SR_CTAID.Y ;  /* 0x00000000001079c3 */ /* 0x000ee40000002600 */
[----:B--2---:R-:W2:Y:S06]  /*03a0*/  LDS R3, [UR12] ;  /* 0x0000000cff037984 */ /* 0x004eac0008000800 */
[----:B------:R-:W-:Y:S06]  /*03b0*/  BAR.SYNC.DEFER_BLOCKING 0x0 ;  /* 0x0000000000007b1d */ /* 0x000fec0000010000 */
[----:B------:R-:W-:Y:S05]  /*03c0*/  @P1 BRA `(.L_x_5) ;  /* 0x0000000000181947 */ /* 0x000fea0003800000 */
[----:B------:R-:W-:Y:S01]  /*03d0*/  ELECT P0, URZ, PT ;  /* 0x0000000000ff782f */ /* 0x000fe20003800000 */
[----:B------:R-:W-:Y:S01]  /*03e0*/  IMAD.MOV.U32 R2, RZ, RZ, 0x1 ;  /* 0x00000001ff027424 */ /* 0x000fe200078e00ff */
[----:B------:R-:W-:Y:S01]  /*03f0*/  UMOV UR5, 0x40 ;  /* 0x0000004000057882 */ /* 0x000fe20000000000 */
[----:B------:R-:W-:Y:S01]  /*0400*/  UVIRTCOUNT.DEALLOC.SMPOOL 0x80 ;  /* 0x000000800000784c */ /* 0x000fe20000000000 */
[----:B------:R-:W-:-:S09]  /*0410*/  ULEA UR5, UR4, UR5, 0x18 ;  /* 0x0000000504057291 */ /* 0x000fd2000f8ec0ff */
[----:B------:R5:W-:Y:S03]  /*0420*/  @P0 STS.U8 [UR5], R2 ;  /* 0x00000002ff000988 */ /* 0x000be60008000005 */
.L_x_5:
[----:B------:R-:W5:Y:S01]  /*0430*/  S2UR UR4, SR_CTAID.Z ;  /* 0x00000000000479c3 */ /* 0x000f620000002700 */
[----:B------:R-:W4:Y:S01]  /*0440*/  LDCU UR5, c[0x0][0x370] ;  /* 0x00006e00ff0577ac */ /* 0x000f220008000800 */
[----:B------:R-:W-:Y:S01]  /*0450*/  ISETP.GE.U32.AND P0, PT, R10, 0x20, PT ;  /* 0x000000200a00780c */ /* 0x000fe20003f06070 */
[----:B----4-:R-:W-:Y:S01]  /*0460*/  VIADD R4, R4, 0xffffffff ;  /* 0xffffffff04047836 */ /* 0x010fe20000000000 */
[C---:B------:R-:W-:Y:S01]  /*0470*/  ISETP.NE.U32.AND P2, PT, R10.reuse, RZ, PT ;  /* 0x000000ff0a00720c */ /* 0x040fe20003f45070 */
[----:B------:R-:W5:Y:S01]  /*0480*/  LDCU UR6, c[0x0][0x374] ;  /* 0x00006e80ff0677ac */ /* 0x000f620008000800 */
[----:B------:R-:W-:Y:S01]  /*0490*/  LEA R11, R10, UR12, 0x2 ;  /* 0x0000000c0a0b7c11 */ /* 0x000fe2000f8e10ff */
[----:B-----5:R-:W-:Y:S01]  /*04a0*/  VIADD R12, R13, 0xffffffff ;  /* 0xffffffff0d0c7836 */ /* 0x020fe20000000000 */
[----:B------:R-:W4:Y:S01]  /*04b0*/  S2UR UR7, SR_CTAID.X ;  /* 0x00000000000779c3 */ /* 0x000f220000002500 */
[----:B------:R-:W5:Y:S01]  /*04c0*/  LDCU.64 UR14, c[0x0][0x3c0] ;  /* 0x00007800ff0e77ac */ /* 0x000f620008000a00 */
[----:B--2---:R-:W-:Y:S01]  /*04d0*/  R2UR UR24, R3 ;  /* 0x00000000031872ca */ /* 0x004fe200000e0000 */
[----:B------:R-:W-:Y:S04]  /*04e0*/  BSSY.RECONVERGENT B0, `(.L_x_6) ;  /* 0x0000011000007945 */ /* 0x000fe80003800200 */
[----:B------:R2:W-:Y:S01]  /*04f0*/  @!P0 STS [R11], RZ ;  /* 0x000000ff0b008388 */ /* 0x0005e20000000800 */
[----:B------:R-:W-:-:S03]  /*0500*/  NOP ;  /* 0x0000000000007918 */ /* 0x000fc60000000000 */
[----:B------:R2:W-:Y:S01]  /*0510*/  @!P2 STS [UR12+0x24], R4 ;  /* 0x00002404ff00a988 */ /* 0x0005e2000800080c */
[----:B---3--:R-:W-:-:S03]  /*0520*/  UIMAD UR4, UR4, UR6, UR16 ;  /* 0x00000006040472a4 */ /* 0x008fc6000f8e0210 */
[----:B------:R2:W-:Y:S01]  /*0530*/  @!P2 STS [UR12+0x20], R12 ;  /* 0x0000200cff00a988 */ /* 0x0005e2000800080c */
[----:B----4-:R-:W-:-:S04]  /*0540*/  UIMAD UR4, UR4, UR5, UR7 ;  /* 0x00000005040472a4 */ /* 0x010fc8000f8e0207 */
[----:B------:R-:W-:-:S04]  /*0550*/  UIMAD UR4, UR4, 0x180, URZ ;  /* 0x00000180040478a4 */ /* 0x000fc8000f8e02ff */
[----:B-----5:R-:W-:-:S04]  /*0560*/  UIADD3 UR20, UP0, UPT, UR4, UR14, URZ ;  /* 0x0000000e04147290 */ /* 0x020fc8000ff1e0ff */
[----:B------:R-:W-:Y:S01]  /*0570*/  ULEA.HI.X.SX32 UR21, UR4, UR15, 0x1, UP0 ;  /* 0x0000000f04157291 */ /* 0x000fe200080f0eff */
[----:B--2---:R-:W-:Y:S11]  /*0580*/  @P2 BRA `(.L_x_7) ;  /* 0x0000000000182947 */ /* 0x004ff60003800000 */
[----:B------:R-:W2:Y:S01]  /*0590*/  LDS R2, [UR12+0x8] ;  /* 0x0000080cff027984 */ /* 0x000ea20008000800 */
[----:B------:R-:W3:Y:S01]  /*05a0*/  LDC.64 R6, c[0x0][0x380] ;  /* 0x0000e000ff067b82 */ /* 0x000ee20000000a00 */
[----:B------:R-:W-:Y:S02]  /*05b0*/  IMAD.MOV.U32 R3, RZ, RZ, 0x70 ;  /* 0x00000070ff037424 */ /* 0x000fe400078e00ff */
[----:B---3--:R3:W-:Y:S03]  /*05c0*/  STS.64 [UR12], R6 ;  /* 0x00000006ff007988 */ /* 0x0087e60008000a0c */
[----:B--2---:R-:W-:-:S05]  /*05d0*/  LOP3.LUT R2, R2, 0x10, R3, 0xd8, !PT ;  /* 0x0000001002027812 */ /* 0x004fca00078ed803 */
[----:B------:R3:W-:Y:S02]  /*05e0*/  STS [UR12+0x8], R2 ;  /* 0x00000802ff007988 */ /* 0x0007e4000800080c */
.L_x_7:
[----:B------:R-:W-:Y:S05]  /*05f0*/  BSYNC.RECONVERGENT B0 ;  /* 0x0000000000007941 */ /* 0x000fea0003800200 */
.L_x_6:
[----:B------:R-:W-:Y:S04]  /*0600*/  BSSY.RECONVERGENT B0, `(.L_x_8) ;  /* 0x000000a000007945 */ /* 0x000fe80003800200 */
[----:B------:R-:W-:Y:S05]  /*0610*/  @P2 BRA `(.L_x_9) ;  /* 0x0000000000202947 */ /* 0x000fea0003800000 */
[----:B---3--:R-:W2:Y:S01]  /*0620*/  LDS R2, [UR12+0x34] ;  /* 0x0000340cff027984 */ /* 0x008ea20008000800 */
[----:B------:R-:W-:Y:S02]  /*0630*/  IMAD.MOV.U32 R3, RZ, RZ, 0x1f000000 ;  /* 0x1f000000ff037424 */ /* 0x000fe400078e00ff */
[----:B------:R-:W-:Y:S01]  /*0640*/  @!P2 IMAD.MOV.U32 R5, RZ, RZ, 0x3f ;  /* 0x0000003fff05a424 */ /* 0x000fe200078e00ff */
[----:B------:R-:W3:Y:S02]  /*0650*/  @!P2 LDS R6, [UR12+0x38] ;  /* 0x0000380cff06a984 */ /* 0x000ee40008000800 */
[----:B--2---:R-:W-:Y:S02]  /*0660*/  LOP3.LUT R2, R2, 0xff000000, R3, 0xb8, !PT ;  /* 0xff00000002027812 */ /* 0x004fe400078eb803 */
[----:B---3--:R-:W-:-:S03]  /*0670*/  @!P2 LOP3.LUT R3, R6, 0xff, R5, 0xb8, !PT ;  /* 0x000000ff0603a812 */ /* 0x008fc600078eb805 */
[----:B------:R2:W-:Y:S04]  /*0680*/  STS [UR12+0x34], R2 ;  /* 0x00003402ff007988 */ /* 0x0005e8000800080c */
[----:B------:R2:W-:Y:S02]  /*0690*/  @!P2 STS [UR12+0x38], R3 ;  /* 0x00003803ff00a988 */ /* 0x0005e4000800080c */
.L_x_9:
[----:B------:R-:W-:Y:S05]  /*06a0*/  BSYNC.RECONVERGENT B0 ;  /* 0x0000000000007941 */ /* 0x000fea0003800200 */
.L_x_8:
[----:B------:R-:W-:Y:S04]  /*06b0*/  BSSY.RECONVERGENT B0, `(.L_x_10) ;  /* 0x000000e000007945 */ /* 0x000fe80003800200 */
[----:B------:R-:W-:Y:S05]  /*06c0*/  @P2 BRA `(.L_x_11) ;  /* 0x0000000000302947 */ /* 0x000fea0003800000 */
[----:B--2---:R-:W2:Y:S01]  /*06d0*/  LDS R3, [UR12+0x34] ;  /* 0x0000340cff037984 */ /* 0x004ea20008000800 */
[----:B------:R-:W4:Y:S03]  /*06e0*/  LDC.64 R8, c[0x0][0x3a8] ;  /* 0x0000ea00ff087b82 */ /* 0x000f260000000a00 */
[----:B---3--:R-:W3:Y:S01]  /*06f0*/  LDS R2, [UR12+0x1c] ;  /* 0x00001c0cff027984 */ /* 0x008ee20008000800 */
[C---:B----4-:R-:W-:Y:S01]  /*0700*/  SHF.L.U64.HI R6, R8.reuse, 0x1, R9 ;  /* 0x0000000108067819 */ /* 0x050fe20000010209 */
[----:B------:R-:W-:-:S03]  /*0710*/  IMAD.SHL.U32 R5, R8, 0x2, RZ ;  /* 0x0000000208057824 */ /* 0x000fc600078e00ff */
[--C-:B------:R-:W-:Y:S02]  /*0720*/  SHF.R.U32.HI R7, RZ, 0x4, R6.reuse ;  /* 0x00000004ff077819 */ /* 0x100fe40000011606 */
[----:B------:R-:W-:-:S05]  /*0730*/  SHF.R.U64 R5, R5, 0x4, R6 ;  /* 0x0000000405057819 */ /* 0x000fca0000001206 */
[----:B------:R4:W-:Y:S01]  /*0740*/  STS [UR12+0xc], R5 ;  /* 0x00000c05ff007988 */ /* 0x0009e2000800080c */
[----:B--2---:R-:W-:Y:S02]  /*0750*/  LOP3.LUT R3, R3, 0x7, RZ, 0xb8, !PT ;  /* 0x0000000703037812 */ /* 0x004fe400078eb8ff */
[----:B---3--:R-:W-:-:S03]  /*0760*/  LOP3.LUT R2, R2, 0xf, R7, 0xb8, !PT ;  /* 0x0000000f02027812 */ /* 0x008fc600078eb807 */
[----:B------:R4:W-:Y:S04]  /*0770*/  STS [UR12+0x34], R3 ;  /* 0x00003403ff007988 */ /* 0x0009e8000800080c */
[----:B------:R4:W-:Y:S02]  /*0780*/  STS [UR12+0x1c], R2 ;  /* 0x00001c02ff007988 */ /* 0x0009e4000800080c */
.L_x_11:
[----:B------:R-:W-:Y:S05]  /*0790*/  BSYNC.RECONVERGENT B0 ;  /* 0x0000000000007941 */ /* 0x000fea0003800200 */
.L_x_10:
[----:B------:R-:W-:Y:S04]  /*07a0*/  BSSY.RECONVERGENT B1, `(.L_x_12) ;  /* 0x000001a000017945 */ /* 0x000fe80003800200 */
[----:B------:R-:W-:Y:S04]  /*07b0*/  BSSY.RELIABLE B0, `(.L_x_13) ;  /* 0x0000015000007945 */ /* 0x000fe80003800100 */
[----:B------:R-:W-:Y:S05]  /*07c0*/  @P2 BRA `(.L_x_14) ;  /* 0x0000000000202947 */ /* 0x000fea0003800000 */
[----:B--234-:R-:W2:Y:S02]  /*07d0*/  LDS R2, [UR12+0x34] ;  /* 0x0000340cff027984 */ /* 0x01cea40008000800 */
[----:B--2---:R-:W-:-:S05]  /*07e0*/  LOP3.LUT R2, R2, 0x38, RZ, 0xb8, !PT ;  /* 0x0000003802027812 */ /* 0x004fca00078eb8ff */
[----:B------:R2:W-:Y:S01]  /*07f0*/  STS [UR12+0x34], R2 ;  /* 0x00003402ff007988 */ /* 0x0005e2000800080c */
[----:B------:R-:W-:Y:S05]  /*0800*/  @P2 BRA `(.L_x_15) ;  /* 0x0000000000202947 */ /* 0x000fea0003800000 */
[----:B--2---:R-:W2:Y:S01]  /*0810*/  LDS R2, [UR12+0x8] ;  /* 0x0000080cff027984 */ /* 0x004ea20008000800 */
[----:B------:R-:W-:-:S05]  /*0820*/  IMAD.MOV.U32 R3, RZ, RZ, 0x780 ;  /* 0x00000780ff037424 */ /* 0x000fca00078e00ff */
[----:B--2---:R-:W-:-:S05]  /*0830*/  LOP3.LUT R2, R2, 0x300, R3, 0xd8, !PT ;  /* 0x0000030002027812 */ /* 0x004fca00078ed803 */
[----:B------:R5:W-:Y:S02]  /*0840*/  STS [UR12+0x8], R2 ;  /* 0x00000802ff007988 */ /* 0x000be4000800080c */
.L_x_14:
[----:B------:R-:W-:Y:S05]  /*0850*/  @P2 BRA `(.L_x_16) ;  /* 0x0000000000282947 */ /* 0x000fea0003800000 */
[----:B--2345:R-:W2:Y:S02]  /*0860*/  LDS R2, [UR12+0x8] ;  /* 0x0000080cff027984 */ /* 0x03cea40008000800 */
[----:B--2---:R-:W-:-:S05]  /*0870*/  LOP3.LUT R2, R2, 0x1800, RZ, 0xb8, !PT ;  /* 0x0000180002027812 */ /* 0x004fca00078eb8ff */
[----:B------:R3:W-:Y:S02]  /*0880*/  STS [UR12+0x8], R2 ;  /* 0x00000802ff007988 */ /* 0x0007e4000800080c */
.L_x_15:
[----:B------:R-:W-:Y:S05]  /*0890*/  @P2 BREAK.RELIABLE B0 ;  /* 0x0000000000002942 */ /* 0x000fea0003800100 */
[----:B------:R-:W-:Y:S05]  /*08a0*/  @P2 BRA `(.L_x_17) ;  /* 0x0000000000242947 */ /* 0x000fea0003800000 */
[----:B------:R-:W4:Y:S01]  /*08b0*/  LDS R3, [UR12+0x8] ;  /* 0x0000080cff037984 */ /* 0x000f220008000800 */
[----:B--23--:R-:W-:-:S05]  /*08c0*/  IMAD.MOV.U32 R2, RZ, RZ, 0x6000 ;  /* 0x00006000ff027424 */ /* 0x00cfca00078e00ff */
[----:B----4-:R-:W-:-:S04]  /*08d0*/  LOP3.LUT R2, R3, 0x4000, R2, 0xd8, !PT ;  /* 0x0000400003027812 */ /* 0x010fc800078ed802 */
[----:B------:R-:W-:-:S05]  /*08e0*/  LOP3.LUT R2, R2, 0x400000, RZ, 0xb8, !PT ;  /* 0x0040000002027812 */ /* 0x000fca00078eb8ff */
[----:B------:R2:W-:Y:S02]  /*08f0*/  STS [UR12+0x8], R2 ;  /* 0x00000802ff007988 */ /* 0x0005e4000800080c */
.L_x_16:
[----:B------:R-:W-:Y:S05]  /*0900*/  BSYNC.RELIABLE B0 ;  /* 0x0000000000007941 */ /* 0x000fea0003800100 */
.L_x_13:
[----:B--2345:R-:W2:Y:S02]  /*0910*/  @!P2 LDS R2, [UR12+0x8] ;  /* 0x0000080cff02a984 */ /* 0x03cea40008000800 */
[----:B--2---:R-:W-:-:S05]  /*0920*/  @!P2 LOP3.LUT R2, R2, 0x8000, RZ, 0xb8, !PT ;  /* 0x000080000202a812 */ /* 0x004fca00078eb8ff */
[----:B------:R4:W-:Y:S02]  /*0930*/  @!P2 STS [UR12+0x8], R2 ;  /* 0x00000802ff00a988 */ /* 0x0009e4000800080c */
.L_x_17:
[----:B------:R-:W-:Y:S05]  /*0940*/  BSYNC.RECONVERGENT B1 ;  /* 0x0000000000017941 */ /* 0x000fea0003800200 */
.L_x_12:
[----:B------:R-:W-:Y:S05]  /*0950*/  WARPSYNC.ALL ;  /* 0x0000000000007948 */ /* 0x000fea0003800000 */
[----:B------:R-:W-:Y:S01]  /*0960*/  NOP ;  /* 0x0000000000007918 */ /* 0x000fe20000000000 */
[----:B------:R-:W5:Y:S02]  /*0970*/  LDC R5, c[0x0][0x39c] ;  /* 0x0000e700ff057b82 */ /* 0x000f640000000800 */
[----:B-----5:R-:W-:Y:S01]  /*0980*/  VIADD R5, R5, 0xffffffff ;  /* 0xffffffff05057836 */ /* 0x020fe20000000000 */
[----:B------:R-:W-:Y:S06]  /*0990*/  @P0 BRA `(.L_x_18) ;  /* 0x0000000000300947 */ /* 0x000fec0003800000 */
[----:B--234-:R-:W2:Y:S01]  /*09a0*/  S2R R2, SR_LANEID ;  /* 0x0000000000027919 */ /* 0x01cea20000000000 */
[----:B------:R-:W-:Y:S05]  /*09b0*/  WARPSYNC.ALL ;  /* 0x0000000000007948 */ /* 0x000fea0003800000 */
[----:B------:R-:W-:Y:S01]  /*09c0*/  NOP ;  /* 0x0000000000007918 */ /* 0x000fe20000000000 */
[----:B--2---:R-:W-:-:S05]  /*09d0*/  IMAD.SHL.U32 R6, R2, 0x4, RZ ;  /* 0x0000000402067824 */ /* 0x004fca00078e00ff */
[----:B------:R-:W2:Y:S01]  /*09e0*/  LDS R7, [R6+UR12] ;  /* 0x0000000c06077984 */ /* 0x000ea20008000800 */
[----:B------:R-:W-:-:S05]  /*09f0*/  IADD3 R2, P3, PT, R6, UR20, RZ ;  /* 0x0000001406027c10 */ /* 0x000fca000ff7e0ff */
[----:B------:R-:W-:-:S05]  /*0a00*/  IMAD.X R3, RZ, RZ, UR21, P3 ;  /* 0x00000015ff037e24 */ /* 0x000fca00098e06ff */
[----:B--2---:R5:W2:Y:S01]  /*0a10*/  ATOMG.E.EXCH.STRONG.GPU PT, RZ, [R2], R7 ;  /* 0x0000000702ff73a8 */ /* 0x004aa200041ee100 */
[----:B------:R-:W-:-:S04]  /*0a20*/  DEPBAR {5,4,3,2,1,0} ;  /* 0x0000003f0000791a */ /* 0x000fc80000000000 */
[----:B------:R-:W3:Y:S02]  /*0a30*/  CCTL.E.C.LDCU.IV.DEEP [UR20] ;  /* 0x0000000014007540 */ /* 0x000ee40009c08000 */
[----:B---3--:R5:W-:Y:S01]  /*0a40*/  UTMACCTL.IV [UR20] ;  /* 0x00000000140079b9 */ /* 0x008be20008000000 */
[----:B------:R-:W-:Y:S01]  /*0a50*/  NOP ;  /* 0x0000000000007918 */ /* 0x000fe20000000000 */
.L_x_18:
[----:B------:R-:W-:Y:S05]  /*0a60*/  @P0 BRA `(.L_x_19) ;  /* 0x00000000000c0947 */ /* 0x000fea0003800000 */
[----:B------:R0:W-:Y:S01]  /*0a70*/  UTMACMDFLUSH ;  /* 0x00000000000079b7 */ /* 0x0001e20000000000 */
[----:B------:R-:W-:Y:S05]  /*0a80*/  @P0 BRA `(.L_x_19) ;  /* 0x0000000000040947 */ /* 0x000fea0003800000 */
[----:B------:R-:W-:-:S04]  /*0a90*/  DEPBAR.LE SB0, 0x0 ;  /* 0x000080000000791a */ /* 0x000fc80000000000 */
.L_x_19:
[----:B------:R-:W-:Y:S05]  /*0aa0*/  WARPSYNC.ALL ;  /* 0x0000000000007948 */ /* 0x000fea0003800000 */
[----:B------:R-:W-:Y:S01]  /*0ab0*/  NOP ;  /* 0x0000000000007918 */ /* 0x000fe20000000000 */
[----:B--2---:R-:W-:Y:S06]  /*0ac0*/  BAR.SYNC.DEFER_BLOCKING 0x0 ;  /* 0x0000000000007b1d */ /* 0x004fec0000010000 */
[----:B------:R-:W-:Y:S02]  /*0ad0*/  BSSY.RECONVERGENT B1, `(.L_x_20) ;  /* 0x000000b000017945 */ /* 0x000fe40003800200 */
[----:B------:R-:W-:Y:S06]  /*0ae0*/  BAR.SYNC.DEFER_BLOCKING 0x0 ;  /* 0x0000000000007b1d */ /* 0x000fec0000010000 */
[----:B------:R2:W-:Y:S01]  /*0af0*/  @!P0 STS [R11], RZ ;  /* 0x000000ff0b008388 */ /* 0x0005e20000000800 */
[----:B------:R-:W-:Y:S01]  /*0b00*/  NOP ;  /* 0x0000000000007918 */ /* 0x000fe20000000000 */
[----:B------:R-:W-:Y:S05]  /*0b10*/  @P2 BRA `(.L_x_21) ;  /* 0x0000000000182947 */ /* 0x000fea0003800000 */
[----:B---345:R-:W3:Y:S01]  /*0b20*/  LDS R2, [UR12+0x8] ;  /* 0x0000080cff027984 */ /* 0x038ee20008000800 */
[----:B------:R-:W4:Y:S01]  /*0b30*/  LDC.64 R6, c[0x0][0x388] ;  /* 0x0000e200ff067b82 */ /* 0x000f220000000a00 */
[----:B------:R-:W-:Y:S02]  /*0b40*/  IMAD.MOV.U32 R3, RZ, RZ, 0x70 ;  /* 0x00000070ff037424 */ /* 0x000fe400078e00ff */
[----:B----4-:R4:W-:Y:S03]  /*0b50*/  STS.64 [UR12], R6 ;  /* 0x00000006ff007988 */ /* 0x0109e60008000a0c */
[----:B---3--:R-:W-:-:S05]  /*0b60*/  LOP3.LUT R2, R2, 0x10, R3, 0xd8, !PT ;  /* 0x0000001002027812 */ /* 0x008fca00078ed803 */
[----:B------:R4:W-:Y:S02]  /*0b70*/  STS [UR12+0x8], R2 ;  /* 0x00000802ff007988 */ /* 0x0009e4000800080c */
.L_x_21:
[----:B-----5:R-:W-:Y:S05]  /*0b80*/  BSYNC.RECONVERGENT B1 ;  /* 0x0000000000017941 */ /* 0x020fea0003800200 */
.L_x_20:
[----:B------:R-:W-:Y:S04]  /*0b90*/  BSSY.RECONVERGENT B1, `(.L_x_22) ;  /* 0x000000a000017945 */ /* 0x000fe80003800200 */
[----:B------:R-:W-:Y:S05]  /*0ba0*/  @P2 BRA `(.L_x_23) ;  /* 0x0000000000202947 */ /* 0x000fea0003800000 */
[----:B---34-:R-:W3:Y:S01]  /*0bb0*/  LDS R2, [UR12+0x34] ;  /* 0x0000340cff027984 */ /* 0x018ee20008000800 */
[----:B------:R-:W-:Y:S02]  /*0bc0*/  IMAD.MOV.U32 R3, RZ, RZ, 0x3f000000 ;  /* 0x3f000000ff037424 */ /* 0x000fe400078e00ff */
[----:B------:R-:W-:Y:S01]  /*0bd0*/  @!P2 IMAD.MOV.U32 R6, RZ, RZ, 0x1f ;  /* 0x0000001fff06a424 */ /* 0x000fe200078e00ff */
[----:B------:R-:W4:Y:S02]  /*0be0*/  @!P2 LDS R7, [UR12+0x38] ;  /* 0x0000380cff07a984 */ /* 0x000f240008000800 */
[----:B---3--:R-:W-:Y:S02]  /*0bf0*/  LOP3.LUT R2, R2, 0xff000000, R3, 0xb8, !PT ;  /* 0xff00000002027812 */ /* 0x008fe400078eb803 */
[----:B----4-:R-:W-:-:S03]  /*0c00*/  @!P2 LOP3.LUT R3, R7, 0xff, R6, 0xb8, !PT ;  /* 0x000000ff0703a812 */ /* 0x010fc600078eb806 */
[----:B------:R5:W-:Y:S04]  /*0c10*/  STS [UR12+0x34], R2 ;  /* 0x00003402ff007988 */ /* 0x000be8000800080c */
[----:B------:R5:W-:Y:S02]  /*0c20*/  @!P2 STS [UR12+0x38], R3 ;  /* 0x00003803ff00a988 */ /* 0x000be4000800080c */
.L_x_23:
[----:B------:R-:W-:Y:S05]  /*0c30*/  BSYNC.RECONVERGENT B1 ;  /* 0x0000000000017941 */ /* 0x000fea0003800200 */
.L_x_22:
[----:B------:R-:W-:Y:S04]  /*0c40*/  BSSY.RECONVERGENT B1, `(.L_x_24) ;  /* 0x0000004000017945 */ /* 0x000fe80003800200 */
[----:B------:R-:W-:Y:S05]  /*0c50*/  @P2 BRA `(.L_x_25) ;  /* 0x0000000000082947 */ /* 0x000fea0003800000 */
[----:B------:R2:W-:Y:S04]  /*0c60*/  STS [UR12+0x24], R12 ;  /* 0x0000240cff007988 */ /* 0x0005e8000800080c */
[----:B------:R2:W-:Y:S02]  /*0c70*/  STS [UR12+0x20], R5 ;  /* 0x00002005ff007988 */ /* 0x0005e4000800080c */
.L_x_25:
[----:B------:R-:W-:Y:S05]  /*0c80*/  BSYNC.RECONVERGENT B1 ;  /* 0x0000000000017941 */ /* 0x000fea0003800200 */
.L_x_24:
[----:B------:R-:W-:Y:S04]  /*0c90*/  BSSY.RECONVERGENT B1, `(.L_x_26) ;  /* 0x000000e000017945 */ /* 0x000fe80003800200 */
[----:B------:R-:W-:Y:S05]  /*0ca0*/  @P2 BRA `(.L_x_27) ;  /* 0x0000000000302947 */ /* 0x000fea0003800000 */
[----:B-----5:R-:W5:Y:S01]  /*0cb0*/  LDS R3, [UR12+0x34] ;  /* 0x0000340cff037984 */ /* 0x020f620008000800 */
[----:B----4-:R-:W4:Y:S03]  /*0cc0*/  LDC.64 R6, c[0x0][0x3b0] ;  /* 0x0000ec00ff067b82 */ /* 0x010f260000000a00 */
[----:B---3--:R-:W3:Y:S01]  /*0cd0*/  LDS R2, [UR12+0x1c] ;  /* 0x00001c0cff027984 */ /* 0x008ee20008000800 */
[C---:B----4-:R-:W-:Y:S01]  /*0ce0*/  SHF.L.U64.HI R7, R6.reuse, 0x1, R7 ;  /* 0x0000000106077819 */ /* 0x050fe20000010207 */
[----:B------:R-:W-:-:S03]  /*0cf0*/  IMAD.SHL.U32 R6, R6, 0x2, RZ ;  /* 0x0000000206067824 */ /* 0x000fc600078e00ff */
[--C-:B------:R-:W-:Y:S02]  /*0d00*/  SHF.R.U32.HI R9, RZ, 0x4, R7.reuse ;  /* 0x00000004ff097819 */ /* 0x100fe40000011607 */
[----:B------:R-:W-:-:S05]  /*0d10*/  SHF.R.U64 R6, R6, 0x4, R7 ;  /* 0x0000000406067819 */ /* 0x000fca0000001207 */
[----:B------:R4:W-:Y:S01]  /*0d20*/  STS [UR12+0xc], R6 ;  /* 0x00000c06ff007988 */ /* 0x0009e2000800080c */
[----:B-----5:R-:W-:Y:S02]  /*0d30*/  LOP3.LUT R3, R3, 0x7, RZ, 0xb8, !PT ;  /* 0x0000000703037812 */ /* 0x020fe400078eb8ff */
[----:B---3--:R-:W-:-:S03]  /*0d40*/  LOP3.LUT R2, R2, 0xf, R9, 0xb8, !PT ;  /* 0x0000000f02027812 */ /* 0x008fc600078eb809 */
[----:B------:R4:W-:Y:S04]  /*0d50*/  STS [UR12+0x34], R3 ;  /* 0x00003403ff007988 */ /* 0x0009e8000800080c */
[----:B------:R4:W-:Y:S02]  /*0d60*/  STS [UR12+0x1c], R2 ;  /* 0x00001c02ff007988 */ /* 0x0009e4000800080c */
.L_x_27:
[----:B------:R-:W-:Y:S05]  /*0d70*/  BSYNC.RECONVERGENT B1 ;  /* 0x0000000000017941 */ /* 0x000fea0003800200 */
.L_x_26:
[----:B------:R-:W-:Y:S04]  /*0d80*/  BSSY.RECONVERGENT B2, `(.L_x_28) ;  /* 0x000001a000027945 */ /* 0x000fe80003800200 */
[----:B------:R-:W-:Y:S04]  /*0d90*/  BSSY.RELIABLE B1, `(.L_x_29) ;  /* 0x0000015000017945 */ /* 0x000fe80003800100 */
[----:B------:R-:W-:Y:S05]  /*0da0*/  @P2 BRA `(.L_x_30) ;  /* 0x0000000000202947 */ /* 0x000fea0003800000 */
[----:B---345:R-:W3:Y:S02]  /*0db0*/  LDS R2, [UR12+0x34] ;  /* 0x0000340cff027984 */ /* 0x038ee40008000800 */
[----:B---3--:R-:W-:-:S05]  /*0dc0*/  LOP3.LUT R2, R2, 0x38, RZ, 0xb8, !PT ;  /* 0x0000003802027812 */ /* 0x008fca00078eb8ff */
[----:B------:R3:W-:Y:S01]  /*0dd0*/  STS [UR12+0x34], R2 ;  /* 0x00003402ff007988 */ /* 0x0007e2000800080c */
[----:B------:R-:W-:Y:S05]  /*0de0*/  @P2 BRA `(.L_x_31) ;  /* 0x0000000000202947 */ /* 0x000fea0003800000 */
[----:B---3--:R-:W3:Y:S01]  /*0df0*/  LDS R2, [UR12+0x8] ;  /* 0x0000080cff027984 */ /* 0x008ee20008000800 */
[----:B------:R-:W-:-:S05]  /*0e00*/  IMAD.MOV.U32 R3, RZ, RZ, 0x780 ;  /* 0x00000780ff037424 */ /* 0x000fca00078e00ff */
[----:B---3--:R-:W-:-:S05]  /*0e10*/  LOP3.LUT R2, R2, 0x300, R3, 0xd8, !PT ;  /* 0x0000030002027812 */ /* 0x008fca00078ed803 */
[----:B------:R3:W-:Y:S02]  /*0e20*/  STS [UR12+0x8], R2 ;  /* 0x00000802ff007988 */ /* 0x0007e4000800080c */
.L_x_30:
[----:B------:R-:W-:Y:S05]  /*0e30*/  @P2 BRA `(.L_x_32) ;  /* 0x0000000000282947 */ /* 0x000fea0003800000 */
[----:B---345:R-:W3:Y:S02]  /*0e40*/  LDS R2, [UR12+0x8] ;  /* 0x0000080cff027984 */ /* 0x038ee40008000800 */
[----:B---3--:R-:W-:-:S05]  /*0e50*/  LOP3.LUT R2, R2, 0x1800, RZ, 0xb8, !PT ;  /* 0x0000180002027812 */ /* 0x008fca00078eb8ff */
[----:B------:R4:W-:Y:S02]  /*0e60*/  STS [UR12+0x8], R2 ;  /* 0x00000802ff007988 */ /* 0x0009e4000800080c */
.L_x_31:
[----:B------:R-:W-:Y:S05]  /*0e70*/  @P2 BREAK.RELIABLE B1 ;  /* 0x0000000000012942 */ /* 0x000fea0003800100 */
[----:B------:R-:W-:Y:S05]  /*0e80*/  @P2 BRA `(.L_x_33) ;  /* 0x0000000000242947 */ /* 0x000fea0003800000 */
[----:B---34-:R-:W3:Y:S01]  /*0e90*/  LDS R2, [UR12+0x8] ;  /* 0x0000080cff027984 */ /* 0x018ee20008000800 */
[----:B------:R-:W-:-:S05]  /*0ea0*/  IMAD.MOV.U32 R3, RZ, RZ, 0x6000 ;  /* 0x00006000ff037424 */ /* 0x000fca00078e00ff */
[----:B---3--:R-:W-:-:S04]  /*0eb0*/  LOP3.LUT R2, R2, 0x6000, R3, 0xd8, !PT ;  /* 0x0000600002027812 */ /* 0x008fc800078ed803 */
[----:B------:R-:W-:-:S05]  /*0ec0*/  LOP3.LUT R2, R2, 0x400000, RZ, 0xb8, !PT ;  /* 0x0040000002027812 */ /* 0x000fca00078eb8ff */
[----:B------:R3:W-:Y:S02]  /*0ed0*/  STS [UR12+0x8], R2 ;  /* 0x00000802ff007988 */ /* 0x0007e4000800080c */
.L_x_32:
[----:B------:R-:W-:Y:S05]  /*0ee0*/  BSYNC.RELIABLE B1 ;  /* 0x0000000000017941 */ /* 0x000fea0003800100 */
.L_x_29:
[----:B---345:R-:W3:Y:S02]  /*0ef0*/  @!P2 LDS R2, [UR12+0x8] ;  /* 0x0000080cff02a984 */ /* 0x038ee40008000800 */
[----:B---3--:R-:W-:-:S05]  /*0f00*/  @!P2 LOP3.LUT R2, R2, 0x8000, RZ, 0xb8, !PT ;  /* 0x000080000202a812 */ /* 0x008fca00078eb8ff */
[----:B------:R5:W-:Y:S02]  /*0f10*/  @!P2 STS [UR12+0x8], R2 ;  /* 0x00000802ff00a988 */ /* 0x000be4000800080c */
.L_x_33:
[----:B------:R-:W-:Y:S05]  /*0f20*/  BSYNC.RECONVERGENT B2 ;  /* 0x0000000000027941 */ /* 0x000fea0003800200 */
.L_x_28:
[----:B------:R-:W-:Y:S05]  /*0f30*/  WARPSYNC.ALL ;  /* 0x0000000000007948 */ /* 0x000fea0003800000 */
[----:B------:R-:W-:Y:S01]  /*0f40*/  NOP ;  /* 0x0000000000007918 */ /* 0x000fe20000000000 */
[----:B------:R-:W-:-:S04]  /*0f50*/  UIADD3 UR5, UPT, UPT, UR4, 0x80, URZ ;  /* 0x0000008004057890 */ /* 0x000fc8000fffe0ff */
[----:B------:R-:W-:-:S04]  /*0f60*/  UIADD3 UR22, UP0, UPT, UR5, UR14, URZ ;  /* 0x0000000e05167290 */ /* 0x000fc8000ff1e0ff */
[----:B------:R-:W-:Y:S01]  /*0f70*/  ULEA.HI.X.SX32 UR23, UR5, UR15, 0x1, UP0 ;  /* 0x0000000f05177291 */ /* 0x000fe200080f0eff */
[----:B------:R-:W-:Y:S11]  /*0f80*/  @P0 BRA `(.L_x_34) ;  /* 0x0000000000300947 */ /* 0x000ff60003800000 */
[----:B---345:R-:W3:Y:S01]  /*0f90*/  S2R R2, SR_LANEID ;  /* 0x0000000000027919 */ /* 0x038ee20000000000 */
[----:B------:R-:W-:Y:S05]  /*0fa0*/  WARPSYNC.ALL ;  /* 0x0000000000007948 */ /* 0x000fea0003800000 */
[----:B------:R-:W-:Y:S01]  /*0fb0*/  NOP ;  /* 0x0000000000007918 */ /* 0x000fe20000000000 */
[----:B---3--:R-:W-:-:S05]  /*0fc0*/  IMAD.SHL.U32 R6, R2, 0x4, RZ ;  /* 0x0000000402067824 */ /* 0x008fca00078e00ff */
[----:B------:R-:W3:Y:S01]  /*0fd0*/  LDS R7, [R6+UR12] ;  /* 0x0000000c06077984 */ /* 0x000ee20008000800 */
[----:B------:R-:W-:-:S05]  /*0fe0*/  IADD3 R2, P3, PT, R6, UR22, RZ ;  /* 0x0000001606027c10 */ /* 0x000fca000ff7e0ff */
[----:B------:R-:W-:-:S05]  /*0ff0*/  IMAD.X R3, RZ, RZ, UR23, P3 ;  /* 0x00000017ff037e24 */ /* 0x000fca00098e06ff */
[----:B---3--:R3:W4:Y:S01]  /*1000*/  ATOMG.E.EXCH.STRONG.GPU PT, RZ, [R2], R7 ;  /* 0x0000000702ff73a8 */ /* 0x00872200041ee100 */
[----:B------:R-:W-:-:S04]  /*1010*/  DEPBAR {5,4,3,2,1,0} ;  /* 0x0000003f0000791a */ /* 0x000fc80000000000 */
[----:B------:R-:W5:Y:S02]  /*1020*/  CCTL.E.C.LDCU.IV.DEEP [UR22] ;  /* 0x0000000016007540 */ /* 0x000f640009c08000 */
[----:B-----5:R3:W-:Y:S01]  /*1030*/  UTMACCTL.IV [UR22] ;  /* 0x00000000160079b9 */ /* 0x0207e20008000000 */
[----:B------:R-:W-:Y:S01]  /*1040*/  NOP ;  /* 0x0000000000007918 */ /* 0x000fe20000000000 */
.L_x_34:
[----:B------:R-:W-:Y:S05]  /*1050*/  @P0 BRA `(.L_x_35) ;  /* 0x00000000000c0947 */ /* 0x000fea0003800000 */
[----:B------:R0:W-:Y:S01]  /*1060*/  UTMACMDFLUSH ;  /* 0x00000000000079b7 */ /* 0x0001e20000000000 */
[----:B------:R-:W-:Y:S05]  /*1070*/  @P0 BRA `(.L_x_35) ;  /* 0x0000000000040947 */ /* 0x000fea0003800000 */
[----:B------:R-:W-:-:S04]  /*1080*/  DEPBAR.LE SB0, 0x0 ;  /* 0x000080000000791a */ /* 0x000fc80000000000 */
.L_x_35:
[----:B------:R-:W-:Y:S05]  /*1090*/  WARPSYNC.ALL ;  /* 0x0000000000007948 */ /* 0x000fea0003800000 */
[----:B------:R-:W-:Y:S01]  /*10a0*/  NOP ;  /* 0x0000000000007918 */ /* 0x000fe20000000000 */
[----:B----4-:R-:W-:Y:S06]  /*10b0*/  BAR.SYNC.DEFER_BLOCKING 0x0 ;  /* 0x0000000000007b1d */ /* 0x010fec0000010000 */
[----:B------:R-:W-:Y:S02]  /*10c0*/  BSSY.RECONVERGENT B2, `(.L_x_36) ;  /* 0x000000b000027945 */ /* 0x000fe40003800200 */
[----:B------:R-:W-:Y:S06]  /*10d0*/  BAR.SYNC.DEFER_BLOCKING 0x0 ;  /* 0x0000000000007b1d */ /* 0x000fec0000010000 */
[----:B------:R4:W-:Y:S01]  /*10e0*/  @!P0 STS [R11], RZ ;  /* 0x000000ff0b008388 */ /* 0x0009e20000000800 */
[----:B------:R-:W-:Y:S01]  /*10f0*/  NOP ;  /* 0x0000000000007918 */ /* 0x000fe20000000000 */
[----:B------:R-:W-:Y:S05]  /*1100*/  @P2 BRA `(.L_x_37) ;  /* 0x0000000000182947 */ /* 0x000fea0003800000 */
[----:B---3-5:R-:W3:Y:S01]  /*1110*/  LDS R2, [UR12+0x8] ;  /* 0x0000080cff027984 */ /* 0x028ee20008000800 */
[----:B------:R-:W5:Y:S01]  /*1120*/  LDC.64 R6, c[0x0][0x390] ;  /* 0x0000e400ff067b82 */ /* 0x000f620000000a00 */
[----:B------:R-:W-:Y:S02]  /*1130*/  IMAD.MOV.U32 R3, RZ, RZ, 0x70 ;  /* 0x00000070ff037424 */ /* 0x000fe400078e00ff */
[----:B-----5:R5:W-:Y:S03]  /*1140*/  STS.64 [UR12], R6 ;  /* 0x00000006ff007988 */ /* 0x020be60008000a0c */
[----:B---3--:R-:W-:-:S05]  /*1150*/  LOP3.LUT R2, R2, 0x10, R3, 0xd8, !PT ;  /* 0x0000001002027812 */ /* 0x008fca00078ed803 */
[----:B------:R5:W-:Y:S02]  /*1160*/  STS [UR12+0x8], R2 ;  /* 0x00000802ff007988 */ /* 0x000be4000800080c */
.L_x_37:
[----:B---3--:R-:W-:Y:S05]  /*1170*/  BSYNC.RECONVERGENT B2 ;  /* 0x0000000000027941 */ /* 0x008fea0003800200 */
.L_x_36:
[----:B------:R-:W-:Y:S04]  /*1180*/  BSSY.RECONVERGENT B3, `(.L_x_38) ;  /* 0x0000011000037945 */ /* 0x000fe80003800200 */
[----:B------:R-:W-:Y:S04]  /*1190*/  BSSY.RELIABLE B2, `(.L_x_39) ;  /* 0x000000e000027945 */ /* 0x000fe80003800100 */
[----:B------:R-:W-:Y:S05]  /*11a0*/  @P2 BRA `(.L_x_40) ;  /* 0x0000000000242947 */ /* 0x000fea0003800000 */
[----:B-----5:R-:W3:Y:S01]  /*11b0*/  LDS R2, [UR12+0x34] ;  /* 0x0000340cff027984 */ /* 0x020ee20008000800 */
[----:B------:R-:W-:-:S05]  /*11c0*/  IMAD.MOV.U32 R3, RZ, RZ, 0x3f000000 ;  /* 0x3f000000ff037424 */ /* 0x000fca00078e00ff */
[----:B---3--:R-:W-:-:S05]  /*11d0*/  LOP3.LUT R2, R2, 0xff000000, R3, 0xb8, !PT ;  /* 0xff00000002027812 */ /* 0x008fca00078eb803 */
[----:B------:R3:W-:Y:S01]  /*11e0*/  STS [UR12+0x34], R2 ;  /* 0x00003402ff007988 */ /* 0x0007e2000800080c */
[----:B------:R-:W-:Y:S05]  /*11f0*/  @P2 BRA `(.L_x_41) ;  /* 0x00000000001c2947 */ /* 0x000fea0003800000 */
[----:B---3--:R-:W3:Y:S01]  /*1200*/  LDS R2, [UR12+0x38] ;  /* 0x0000380cff027984 */ /* 0x008ee20008000800 */
[----:B------:R-:W-:-:S05]  /*1210*/  IMAD.MOV.U32 R3, RZ, RZ, 0x3f ;  /* 0x0000003fff037424 */ /* 0x000fca00078e00ff */
[----:B---3--:R-:W-:-:S05]  /*1220*/  LOP3.LUT R2, R2, 0xff, R3, 0xb8, !PT ;  /* 0x000000ff02027812 */ /* 0x008fca00078eb803 */
[----:B------:R3:W-:Y:S02]  /*1230*/  STS [UR12+0x38], R2 ;  /* 0x00003802ff007988 */ /* 0x0007e4000800080c */
.L_x_40:
[----:B------:R-:W-:Y:S05]  /*1240*/  @P2 BREAK.RELIABLE B2 ;  /* 0x0000000000022942 */ /* 0x000fea0003800100 */
[----:B------:R-:W-:Y:S05]  /*1250*/  @P2 BRA `(.L_x_42) ;  /* 0x00000000000c2947 */ /* 0x000fea0003800000 */
[----:B------:R2:W-:Y:S02]  /*1260*/  STS [UR12+0x20], R5 ;  /* 0x00002005ff007988 */ /* 0x0005e4000800080c */
.L_x_41:
[----:B------:R-:W-:Y:S05]  /*1270*/  BSYNC.RELIABLE B2 ;  /* 0x0000000000027941 */ /* 0x000fea0003800100 */
.L_x_39:
[----:B------:R2:W-:Y:S02]  /*1280*/  @!P2 STS [UR12+0x24], R4 ;  /* 0x00002404ff00a988 */ /* 0x0005e4000800080c */
.L_x_42:
[----:B------:R-:W-:Y:S05]  /*1290*/  BSYNC.RECONVERGENT B3 ;  /* 0x0000000000037941 */ /* 0x000fea0003800200 */
.L_x_38:
[----:B------:R-:W-:Y:S05]  /*12a0*/  WARPSYNC.ALL ;  /* 0x0000000000007948 */ /* 0x000fea0003800000 */
[----:B------:R-:W-:Y:S01]  /*12b0*/  NOP ;  /* 0x0000000000007918 */ /* 0x000fe20000000000 */
[----:B------:R-:W-:Y:S04]  /*12c0*/  BSSY.RECONVERGENT B3, `(.L_x_43) ;  /* 0x000000e000037945 */ /* 0x000fe80003800200 */
[----:B------:R-:W-:Y:S05]  /*12d0*/  @P2 BRA `(.L_x_44) ;  /* 0x0000000000302947 */ /* 0x000fea0003800000 */
[----:B------:R-:W2:Y:S02]  /*12e0*/  LDS R3, [UR12+0x34] ;  /* 0x0000340cff037984 */ /* 0x000ea40008000800 */
[----:B--2---:R-:W2:Y:S02]  /*12f0*/  LDC.64 R4, c[0x0][0x3b8] ;  /* 0x0000ee00ff047b82 */ /* 0x004ea40000000a00 */
[----:B---3-5:R-:W3:Y:S01]  /*1300*/  LDS R2, [UR12+0x1c] ;  /* 0x00001c0cff027984 */ /* 0x028ee20008000800 */
[C---:B--2---:R-:W-:Y:S01]  /*1310*/  SHF.L.U64.HI R5, R4.reuse, 0x1, R5 ;  /* 0x0000000104057819 */ /* 0x044fe20000010205 */
[----:B------:R-:W-:-:S03]  /*1320*/  IMAD.SHL.U32 R4, R4, 0x2, RZ ;  /* 0x0000000204047824 */ /* 0x000fc600078e00ff */
[--C-:B------:R-:W-:Y:S02]  /*1330*/  SHF.R.U32.HI R7, RZ, 0x4, R5.reuse ;  /* 0x00000004ff077819 */ /* 0x100fe40000011605 */
[----:B------:R-:W-:-:S05]  /*1340*/  SHF.R.U64 R4, R4, 0x4, R5 ;  /* 0x0000000404047819 */ /* 0x000fca0000001205 */
[----:B------:R2:W-:Y:S01]  /*1350*/  STS [UR12+0xc], R4 ;  /* 0x00000c04ff007988 */ /* 0x0005e2000800080c */
[----:B------:R-:W-:Y:S02]  /*1360*/  LOP3.LUT R3, R3, 0x7, RZ, 0xb8, !PT ;  /* 0x0000000703037812 */ /* 0x000fe400078eb8ff */
[----:B---3--:R-:W-:-:S03]  /*1370*/  LOP3.LUT R2, R2, 0xf, R7, 0xb8, !PT ;  /* 0x0000000f02027812 */ /* 0x008fc600078eb807 */
[----:B------:R2:W-:Y:S04]  /*1380*/  STS [UR12+0x34], R3 ;  /* 0x00003403ff007988 */ /* 0x0005e8000800080c */
[----:B------:R2:W-:Y:S02]  /*1390*/  STS [UR12+0x1c], R2 ;  /* 0x00001c02ff007988 */ /* 0x0005e4000800080c */
.L_x_44:
[----:B------:R-:W-:Y:S05]  /*13a0*/  BSYNC.RECONVERGENT B3 ;  /* 0x0000000000037941 */ /* 0x000fea0003800200 */
.L_x_43:
[----:B------:R-:W-:Y:S04]  /*13b0*/  BSSY.RECONVERGENT B4, `(.L_x_45) ;  /* 0x000001a000047945 */ /* 0x000fe80003800200 */
[----:B------:R-:W-:Y:S04]  /*13c0*/  BSSY.RELIABLE B3, `(.L_x_46) ;  /* 0x0000015000037945 */ /* 0x000fe80003800100 */
[----:B------:R-:W-:Y:S05]  /*13d0*/  @P2 BRA `(.L_x_47) ;  /* 0x0000000000202947 */ /* 0x000fea0003800000 */
[----:B--23-5:R-:W2:Y:S02]  /*13e0*/  LDS R2, [UR12+0x34] ;  /* 0x0000340cff027984 */ /* 0x02cea40008000800 */
[----:B--2---:R-:W-:-:S05]  /*13f0*/  LOP3.LUT R2, R2, 0x38, RZ, 0xb8, !PT ;  /* 0x0000003802027812 */ /* 0x004fca00078eb8ff */
[----:B------:R2:W-:Y:S01]  /*1400*/  STS [UR12+0x34], R2 ;  /* 0x00003402ff007988 */ /* 0x0005e2000800080c */
[----:B------:R-:W-:Y:S05]  /*1410*/  @P2 BRA `(.L_x_48) ;  /* 0x0000000000202947 */ /* 0x000fea0003800000 */
[----:B--2---:R-:W2:Y:S01]  /*1420*/  LDS R2, [UR12+0x8] ;  /* 0x0000080cff027984 */ /* 0x004ea20008000800 */
[----:B------:R-:W-:-:S05]  /*1430*/  IMAD.MOV.U32 R3, RZ, RZ, 0x780 ;  /* 0x00000780ff037424 */ /* 0x000fca00078e00ff */
[----:B--2---:R-:W-:-:S05]  /*1440*/  LOP3.LUT R2, R2, 0x300, R3, 0xd8, !PT ;  /* 0x0000030002027812 */ /* 0x004fca00078ed803 */
[----:B------:R2:W-:Y:S02]  /*1450*/  STS [UR12+0x8], R2 ;  /* 0x00000802ff007988 */ /* 0x0005e4000800080c */
.L_x_47:
[----:B------:R-:W-:Y:S05]  /*1460*/  @P2 BRA `(.L_x_49) ;  /* 0x0000000000282947 */ /* 0x000fea0003800000 */
[----:B--23-5:R-:W2:Y:S02]  /*1470*/  LDS R2, [UR12+0x8] ;  /* 0x0000080cff027984 */ /* 0x02cea40008000800 */
[----:B--2---:R-:W-:-:S05]  /*1480*/  LOP3.LUT R2, R2, 0x1800, RZ, 0xb8, !PT ;  /* 0x0000180002027812 */ /* 0x004fca00078eb8ff */
[----:B------:R3:W-:Y:S02]  /*1490*/  STS [UR12+0x8], R2 ;  /* 0x00000802ff007988 */ /* 0x0007e4000800080c */
.L_x_48:
[----:B------:R-:W-:Y:S05]  /*14a0*/  @P2 BREAK.RELIABLE B3 ;  /* 0x0000000000032942 */ /* 0x000fea0003800100 */
[----:B------:R-:W-:Y:S05]  /*14b0*/  @P2 BRA `(.L_x_50) ;  /* 0x0000000000242947 */ /* 0x000fea0003800000 */
[----:B--23--:R-:W2:Y:S01]  /*14c0*/  LDS R2, [UR12+0x8] ;  /* 0x0000080cff027984 */ /* 0x00cea20008000800 */
[----:B------:R-:W-:-:S05]  /*14d0*/  IMAD.MOV.U32 R3, RZ, RZ, 0x6000 ;  /* 0x00006000ff037424 */ /* 0x000fca00078e00ff */
[----:B--2---:R-:W-:-:S04]  /*14e0*/  LOP3.LUT R2, R2, 0x6000, R3, 0xd8, !PT ;  /* 0x0000600002027812 */ /* 0x004fc800078ed803 */
[----:B------:R-:W-:-:S05]  /*14f0*/  LOP3.LUT R2, R2, 0x400000, RZ, 0xb8, !PT ;  /* 0x0040000002027812 */ /* 0x000fca00078eb8ff */
[----:B------:R2:W-:Y:S02]  /*1500*/  STS [UR12+0x8], R2 ;  /* 0x00000802ff007988 */ /* 0x0005e4000800080c */
.L_x_49:
[----:B------:R-:W-:Y:S05]  /*1510*/  BSYNC.RELIABLE B3 ;  /* 0x0000000000037941 */ /* 0x000fea0003800100 */
.L_x_46:
[----:B--23-5:R-:W2:Y:S02]  /*1520*/  @!P2 LDS R2, [UR12+0x8] ;  /* 0x0000080cff02a984 */ /* 0x02cea40008000800 */
[----:B--2---:R-:W-:-:S05]  /*1530*/  @!P2 LOP3.LUT R2, R2, 0x8000, RZ, 0xb8, !PT ;  /* 0x000080000202a812 */ /* 0x004fca00078eb8ff */
[----:B------:R5:W-:Y:S02]  /*1540*/  @!P2 STS [UR12+0x8], R2 ;  /* 0x00000802ff00a988 */ /* 0x000be4000800080c */
.L_x_50:
[----:B------:R-:W-:Y:S05]  /*1550*/  BSYNC.RECONVERGENT B4 ;  /* 0x0000000000047941 */ /* 0x000fea0003800200 */
.L_x_45:
[----:B------:R-:W-:Y:S05]  /*1560*/  WARPSYNC.ALL ;  /* 0x0000000000007948 */ /* 0x000fea0003800000 */
[----:B------:R-:W-:Y:S01]  /*1570*/  NOP ;  /* 0x0000000000007918 */ /* 0x000fe20000000000 */
[----:B------:R-:W-:-:S04]  /*1580*/  UIADD3 UR4, UPT, UPT, UR4, 0x100, URZ ;  /* 0x0000010004047890 */ /* 0x000fc8000fffe0ff */
[----:B------:R-:W-:-:S04]  /*1590*/  UIADD3 UR14, UP0, UPT, UR4, UR14, URZ ;  /* 0x0000000e040e7290 */ /* 0x000fc8000ff1e0ff */
[----:B------:R-:W-:Y:S01]  /*15a0*/  ULEA.HI.X.SX32 UR15, UR4, UR15, 0x1, UP0 ;  /* 0x0000000f040f7291 */ /* 0x000fe200080f0eff */
[----:B------:R-:W-:Y:S11]  /*15b0*/  @P0 BRA `(.L_x_51) ;  /* 0x0000000000300947 */ /* 0x000ff60003800000 */
[----:B--23-5:R-:W2:Y:S01]  /*15c0*/  S2R R2, SR_LANEID ;  /* 0x0000000000027919 */ /* 0x02cea20000000000 */
[----:B------:R-:W-:Y:S05]  /*15d0*/  WARPSYNC.ALL ;  /* 0x0000000000007948 */ /* 0x000fea0003800000 */
[----:B------:R-:W-:Y:S01]  /*15e0*/  NOP ;  /* 0x0000000000007918 */ /* 0x000fe20000000000 */
[----:B--2---:R-:W-:-:S05]  /*15f0*/  IMAD.SHL.U32 R4, R2, 0x4, RZ ;  /* 0x0000000402047824 */ /* 0x004fca00078e00ff */
[----:B------:R-:W2:Y:S01]  /*1600*/  LDS R5, [R4+UR12] ;  /* 0x0000000c04057984 */ /* 0x000ea20008000800 */
[----:B------:R-:W-:-:S05]  /*1610*/  IADD3 R2, P3, PT, R4, UR14, RZ ;  /* 0x0000000e04027c10 */ /* 0x000fca000ff7e0ff */
[----:B------:R-:W-:-:S05]  /*1620*/  IMAD.X R3, RZ, RZ, UR15, P3 ;  /* 0x0000000fff037e24 */ /* 0x000fca00098e06ff */
[----:B--2---:R2:W3:Y:S01]  /*1630*/  ATOMG.E.EXCH.STRONG.GPU PT, RZ, [R2], R5 ;  /* 0x0000000502ff73a8 */ /* 0x0044e200041ee100 */
[----:B------:R-:W-:-:S04]  /*1640*/  DEPBAR {5,4,3,2,1,0} ;  /* 0x0000003f0000791a */ /* 0x000fc80000000000 */
[----:B------:R-:W5:Y:S02]  /*1650*/  CCTL.E.C.LDCU.IV.DEEP [UR14] ;  /* 0x000000000e007540 */ /* 0x000f640009c08000 */
[----:B-----5:R2:W-:Y:S01]  /*1660*/  UTMACCTL.IV [UR14] ;  /* 0x000000000e0079b9 */ /* 0x0205e20008000000 */
[----:B------:R-:W-:Y:S01]  /*1670*/  NOP ;  /* 0x0000000000007918 */ /* 0x000fe20000000000 */
.L_x_51:
[----:B------:R-:W-:Y:S05]  /*1680*/  @P0 BRA `(.L_x_52) ;  /* 0x00000000000c0947 */ /* 0x000fea0003800000 */
[----:B------:R0:W-:Y:S01]  /*1690*/  UTMACMDFLUSH ;  /* 0x00000000000079b7 */ /* 0x0001e20000000000 */
[----:B------:R-:W-:Y:S05]  /*16a0*/  @P0 BRA `(.L_x_52) ;  /* 0x0000000000040947 */ /* 0x000fea0003800000 */
[----:B------:R-:W-:-:S04]  /*16b0*/  DEPBAR.LE SB0, 0x0 ;  /* 0x000080000000791a */ /* 0x000fc80000000000 */
.L_x_52:
[----:B------:R-:W-:Y:S05]  /*16c0*/  WARPSYNC.ALL ;  /* 0x0000000000007948 */ /* 0x000fea0003800000 */
[----:B------:R-:W-:Y:S01]  /*16d0*/  NOP ;  /* 0x0000000000007918 */ /* 0x000fe20000000000 */
[----:B---3--:R-:W-:Y:S01]  /*16e0*/  BAR.SYNC.DEFER_BLOCKING 0x0 ;  /* 0x0000000000007b1d */ /* 0x008fe20000010000 */
[----:B--2--5:R-:W-:Y:S01]  /*16f0*/  SHF.R.U32.HI R2, RZ, 0x5, R0 ;  /* 0x00000005ff027819 */ /* 0x024fe20000011600 */
[----:B------:R-:W-:Y:S01]  /*1700*/  UIADD3 UR10, UPT, UPT, UR12, 0xa010, URZ ;  /* 0x0000a0100c0a7890 */ /* 0x000fe2000fffe0ff */
[----:B------:R-:W-:Y:S01]  /*1710*/  ISETP.GE.AND P0, PT, R13, 0x1, PT ;  /* 0x000000010d00780c */ /* 0x000fe20003f06270 */
[----:B------:R-:W-:Y:S01]  /*1720*/  USHF.L.U32 UR11, UR7, 0x6, URZ ;  /* 0x00000006070b7899 */ /* 0x000fe200080006ff */
[----:B------:R-:W-:Y:S01]  /*1730*/  R2UR UR13, R2 ;  /* 0x00000000020d72ca */ /* 0x000fe200000e0000 */
[----:B------:R-:W-:Y:S01]  /*1740*/  VOTEU.ALL UP0, P2 ;  /* 0x0000000000ff7886 */ /* 0x000fe20001000000 */
[----:B------:R-:W-:Y:S01]  /*1750*/  UMOV UR4, 0x1 ;  /* 0x0000000100047882 */ /* 0x000fe20000000000 */
[----:B------:R-:W-:Y:S01]  /*1760*/  VOTEU.ALL UP1, P2 ;  /* 0x0000000000ff7886 */ /* 0x000fe20001020000 */
[----:B------:R-:W-:Y:S01]  /*1770*/  USHF.L.U32 UR16, UR16, 0x8, URZ ;  /* 0x0000000810107899 */ /* 0x000fe200080006ff */
[----:B------:R-:W-:Y:S01]  /*1780*/  BSSY.RECONVERGENT B4, `(.L_x_53) ;  /* 0x0000018000047945 */ /* 0x000fe20003800200 */
[----:B------:R-:W-:-:S04]  /*1790*/  @!UP0 UIADD3 UR8, UPT, UPT, -UR4, 0x100000, URZ ;  /* 0x0010000004088890 */ /* 0x000fc8000fffe1ff */
[----:B------:R-:W-:Y:S02]  /*17a0*/  @!UP0 USHF.L.U32 UR9, UR8, 0xb, URZ ;  /* 0x0000000b08098899 */ /* 0x000fe400080006ff */
[----:B------:R-:W-:Y:S02]  /*17b0*/  @!UP0 USHF.L.U32 UR8, UR8, 0x1, URZ ;  /* 0x0000000108088899 */ /* 0x000fe400080006ff */
[----:B------:R-:W-:-:S04]  /*17c0*/  @!UP0 UIADD3 UR4, UPT, UPT, -UR4, 0x100000, URZ ;  /* 0x0010000004048890 */ /* 0x000fc8000fffe1ff */
[----:B------:R-:W-:Y:S02]  /*17d0*/  @!UP0 USHF.L.U32 UR5, UR4, 0xb, URZ ;  /* 0x0000000b04058899 */ /* 0x000fe400080006ff */
[----:B------:R-:W-:Y:S01]  /*17e0*/  @!UP0 USHF.L.U32 UR4, UR4, 0x1, URZ ;  /* 0x0000000104048899 */ /* 0x000fe200080006ff */
[----:B------:R-:W-:Y:S01]  /*17f0*/  VOTEU.ALL UP0, P2 ;  /* 0x0000000000ff7886 */ /* 0x000fe20001000000 */
[----:B------:R-:W2:Y:S04]  /*1800*/  FENCE.VIEW.ASYNC.S ;  /* 0x00000000000073c6 */ /* 0x000ea80000000000 */
[----:B--2---:R2:W3:Y:S06]  /*1810*/  @!UP0 SYNCS.EXCH.64 URZ, [UR12+0xa000], UR8 ;  /* 0x00a000080cff85b2 */ /* 0x0044ec0008000100 */
[----:B------:R2:W3:Y:S02]  /*1820*/  @!UP1 SYNCS.EXCH.64 URZ, [UR12+0xa010], UR4 ;  /* 0x00a010040cff95b2 */ /* 0x0004e40008000100 */
[----:B---3--:R-:W-:Y:S06]  /*1830*/  BAR.SYNC.DEFER_BLOCKING 0x0 ;  /* 0x0000000000007b1d */ /* 0x008fec0000010000 */
[----:B------:R-:W-:Y:S05]  /*1840*/  @P2 BRA `(.L_x_54) ;  /* 0x00000000002c2947 */ /* 0x000fea0003800000 */
[----:B--2---:R-:W-:Y:S02]  /*1850*/  UMOV UR4, 0x1 ;  /* 0x0000000100047882 */ /* 0x004fe40000000000 */
[----:B------:R-:W-:-:S04]  /*1860*/  UIADD3 UR8, UPT, UPT, -UR4, 0x100000, URZ ;  /* 0x0010000004087890 */ /* 0x000fc8000fffe1ff */
[----:B------:R-:W-:Y:S02]  /*1870*/  USHF.L.U32 UR9, UR8, 0xb, URZ ;  /* 0x0000000b08097899 */ /* 0x000fe400080006ff */
[----:B------:R-:W-:Y:S02]  /*1880*/  USHF.L.U32 UR8, UR8, 0x1, URZ ;  /* 0x0000000108087899 */ /* 0x000fe400080006ff */
[----:B------:R-:W-:-:S04]  /*1890*/  UIADD3 UR4, UPT, UPT, -UR4, 0x100000, URZ ;  /* 0x0010000004047890 */ /* 0x000fc8000fffe1ff */
[----:B------:R-:W-:Y:S02]  /*18a0*/  USHF.L.U32 UR5, UR4, 0xb, URZ ;  /* 0x0000000b04057899 */ /* 0x000fe400080006ff */
[----:B------:R-:W-:Y:S01]  /*18b0*/  USHF.L.U32 UR4, UR4, 0x1, URZ ;  /* 0x0000000104047899 */ /* 0x000fe200080006ff */
[----:B------:R-:W2:Y:S03]  /*18c0*/  FENCE.VIEW.ASYNC.S ;  /* 0x00000000000073c6 */ /* 0x000ea60000000000 */
[----:B--2---:R3:W5:Y:S08]  /*18d0*/  SYNCS.EXCH.64 URZ, [UR12+0xa008], UR8 ;  /* 0x00a008080cff75b2 */ /* 0x0047700008000100 */
[----:B------:R3:W2:Y:S02]  /*18e0*/  SYNCS.EXCH.64 URZ, [UR12+0xa018], UR4 ;  /* 0x00a018040cff75b2 */ /* 0x0006a40008000100 */
[----:B---3--:R-:W-:Y:S01]  /*18f0*/  NOP ;  /* 0x0000000000007918 */ /* 0x008fe20000000000 */
.L_x_54:
[----:B--2---:R-:W-:Y:S05]  /*1900*/  BSYNC.RECONVERGENT B4 ;  /* 0x0000000000047941 */ /* 0x004fea0003800200 */
.L_x_53:
[----:B------:R-:W-:Y:S05]  /*1910*/  @!P0 BRA `(.L_x_55) ;  /* 0x0000000800108947 */ /* 0x000fea0003800000 */
[----:B-----5:R-:W-:Y:S01]  /*1920*/  BAR.SYNC.DEFER_BLOCKING 0x0 ;  /* 0x0000000000007b1d */ /* 0x020fe20000010000 */
[----:B------:R-:W-:Y:S01]  /*1930*/  @!P2 IMAD.MOV.U32 R2, RZ, RZ, 0x5000 ;  /* 0x00005000ff02a424 */ /* 0x000fe200078e00ff */
[----:B------:R-:W-:Y:S01]  /*1940*/  ELECT P0, URZ, PT ;  /* 0x0000000000ff782f */ /* 0x000fe20003800000 */
[----:B------:R-:W-:-:S03]  /*1950*/  ULOP3.LUT UR7, UR13, 0x3, URZ, 0xc0, !UPT ;  /* 0x000000030d077892 */ /* 0x000fc6000f8ec0ff */
[----:B------:R-:W-:Y:S01]  /*1960*/  ISETP.LT.U32.AND P0, PT, R10, 0x20, P0 ;  /* 0x000000200a00780c */ /* 0x000fe20000701070 */
[----:B------:R-:W-:Y:S02]  /*1970*/  UIADD3 UR4, UPT, UPT, UR12, 0x8000, URZ ;  /* 0x000080000c047890 */ /* 0x000fe4000fffe0ff */
[----:B------:R-:W-:Y:S02]  /*1980*/  UIADD3 UR5, UPT, UPT, UR12, 0xa000, URZ ;  /* 0x0000a0000c057890 */ /* 0x000fe4000fffe0ff */
[----:B------:R-:W-:Y:S02]  /*1990*/  ULEA UR28, UR7, UR12, 0xc ;  /* 0x0000000c071c7291 */ /* 0x000fe4000f8e60ff */
[----:B------:R-:W-:Y:S01]  /*19a0*/  ULEA UR30, UR7, UR16, 0x6 ;  /* 0x00000010071e7291 */ /* 0x000fe2000f8e30ff */
[----:B------:R-:W-:Y:S02]  /*19b0*/  UMOV UR6, URZ ;  /* 0x000000ff00067c82 */ /* 0x000fe40008000000 */
[----:B------:R-:W-:Y:S01]  /*19c0*/  UMOV UR7, UR11 ;  /* 0x0000000b00077c82 */ /* 0x000fe20008000000 */
[----:B------:R-:W-:Y:S01]  /*19d0*/  UMOV UR29, UR5 ;  /* 0x00000005001d7c82 */ /* 0x000fe20008000000 */
[----:B------:R-:W-:Y:S01]  /*19e0*/  UMOV UR31, UR6 ;  /* 0x00000006001f7c82 */ /* 0x000fe20008000000 */
[----:B------:R-:W-:Y:S01]  /*19f0*/  VOTEU.ANY UP0, P0 ;  /* 0x0000000000ff7886 */ /* 0x000fe20000000100 */
[----:B------:R2:W-:Y:S01]  /*1a00*/  @!P2 SYNCS.ARRIVE.TRANS64 RZ, [UR12+0xa000], R2 ;  /* 0x00a00002ffffa9a7 */ /* 0x0005e2000800000c */
[----:B------:R-:W-:Y:S06]  /*1a10*/  BAR.SYNC.DEFER_BLOCKING 0x0 ;  /* 0x0000000000007b1d */ /* 0x000fec0000010000 */
[----:B------:R2:W-:Y:S01]  /*1a20*/  @UP0 UTMALDG.2D [UR4], [UR20] ;  /* 0x00000004140005b4 */ /* 0x0005e20008008000 */
[----:B------:R-:W-:Y:S01]  /*1a30*/  UISETP.NE.U32.AND UP0, UPT, UR13, URZ, UPT ;  /* 0x000000ff0d00728c */ /* 0x000fe2000bf05070 */
[----:B------:R3:W-:Y:S06]  /*1a40*/  MEMBAR.ALL.CTA ;  /* 0x0000000000007992 */ /* 0x0007ec0000008000 */
[----:B---3--:R-:W3:Y:S02]  /*1a50*/  FENCE.VIEW.ASYNC.S ;  /* 0x00000000000073c6 */ /* 0x008ee40000000000 */
[----:B---3--:R-:W-:Y:S06]  /*1a60*/  BAR.SYNC.DEFER_BLOCKING 0x0 ;  /* 0x0000000000007b1d */ /* 0x008fec0000010000 */
[----:B------:R2:W-:Y:S02]  /*1a70*/  UTMALDG.2D [UR28], [UR22] ;  /* 0x0000001c160075b4 */ /* 0x0005e40008008000 */
[----:B------:R-:W-:Y:S06]  /*1a80*/  BAR.SYNC.DEFER_BLOCKING 0x0 ;  /* 0x0000000000007b1d */ /* 0x000fec0000010000 */
[----:B------:R-:W3:Y:S02]  /*1a90*/  SYNCS.PHASECHK.TRANS64.TRYWAIT P0, [UR12+0xa000], RZ ;  /* 0x00a000ffff0075a7 */ /* 0x000ee4000800110c */
[----:B--23--:R-:W-:Y:S05]  /*1aa0*/  @!P0 BRA `(.L_x_56) ;  /* 0x00000010004c8947 */ /* 0x00cfea0003800000 */
.L_x_70:
[----:B------:R-:W-:Y:S05]  /*1ab0*/  BRA.U UP0, `(.L_x_57) ;  /* 0x0000000100587547 */ /* 0x000fea000b800000 */
[----:B------:R-:W-:Y:S02]  /*1ac0*/  USHF.R.U32.HI UR6, URZ, 0x4, UR12 ;  /* 0x00000004ff067899 */ /* 0x000fe4000801160c */
[----:B------:R-:W-:Y:S02]  /*1ad0*/  USHF.R.U32.HI UR4, URZ, 0x4, UR4 ;  /* 0x00000004ff047899 */ /* 0x000fe40008011604 */
[----:B------:R-:W-:Y:S02]  /*1ae0*/  USGXT.U32 UR6, UR6, 0xe ;  /* 0x0000000e0606789a */ /* 0x000fe40008000000 */
[----:B------:R-:W-:Y:S01]  /*1af0*/  USGXT.U32 UR4, UR4, 0xe ;  /* 0x0000000e0404789a */ /* 0x000fe20008000000 */
[----:B------:R-:W-:Y:S01]  /*1b00*/  UMOV UR18, 0x1000080 ;  /* 0x0100008000127882 */ /* 0x000fe20000000000 */
[----:B------:R-:W-:Y:S01]  /*1b10*/  UMOV UR19, 0x40004040 ;  /* 0x4000404000137882 */ /* 0x000fe20000000000 */
[----:B------:R-:W-:Y:S01]  /*1b20*/  UMOV UR7, URZ ;  /* 0x000000ff00077c82 */ /* 0x000fe20008000000 */
[----:B------:R-:W-:Y:S01]  /*1b30*/  UMOV UR8, 0xfffffffe ;  /* 0xfffffffe00087882 */ /* 0x000fe20000000000 */
[----:B------:R-:W-:Y:S01]  /*1b40*/  UMOV UR9, 0x7fffbfdf ;  /* 0x7fffbfdf00097882 */ /* 0x000fe20000000000 */
[----:B------:R-:W-:Y:S01]  /*1b50*/  UMOV UR5, URZ ;  /* 0x000000ff00057c82 */ /* 0x000fe20008000000 */
[----:B------:R-:W-:-:S02]  /*1b60*/  UIADD3.64 UR18, UPT, UPT, UR6, UR18, URZ ;  /* 0x0000001206127297 */ /* 0x000fc4000fffe0ff */
[----:B------:R-:W-:Y:S02]  /*1b70*/  ULOP3.LUT UR6, UR6, 0x1000000, URZ, 0xfc, !UPT ;  /* 0x0100000006067892 */ /* 0x000fe4000f8efcff */
[----:B------:R-:W-:Y:S01]  /*1b80*/  UIADD3.64 UR8, UPT, UPT, UR4, -UR8, URZ ;  /* 0x8000000804087297 */ /* 0x000fe2000fffe0ff */
[----:B------:R-:W-:Y:S01]  /*1b90*/  UMOV UR26, 0x0 ;  /* 0x00000000001a7882 */ /* 0x000fe20000000000 */
[----:B------:R-:W-:Y:S01]  /*1ba0*/  UMOV UR27, 0x4410010 ;  /* 0x04410010001b7882 */ /* 0x000fe20000000000 */
[----:B------:R-:W-:Y:S01]  /*1bb0*/  UMOV UR5, 0x80004020 ;  /* 0x8000402000057882 */ /* 0x000fe20000000000 */
[----:B------:R-:W-:Y:S01]  /*1bc0*/  UMOV UR7, 0x40004040 ;  /* 0x4000404000077882 */ /* 0x000fe20000000000 */
[----:B------:R-:W-:Y:S01]  /*1bd0*/  UMOV UR28, 0x0 ;  /* 0x00000000001c7882 */ /* 0x000fe20000000000 */
[----:B------:R-:W-:Y:S01]  /*1be0*/  UMOV UR29, 0x4410010 ;  /* 0x04410010001d7882 */ /* 0x000fe20000000000 */
[----:B------:R2:W-:Y:S02]  /*1bf0*/  UTCHMMA gdesc[UR4], gdesc[UR6], tmem[UR24], tmem[UR26], idesc[UR27], !UPT ;  /* 0x00ff1a06040075ea */ /* 0x0005e4000f800018 */
[----:B------:R2:W-:Y:S01]  /*1c00*/  UTCHMMA gdesc[UR8], gdesc[UR18], tmem[UR24], tmem[UR28], idesc[UR29], UPT ;  /* 0x00ff1c12080075ea */ /* 0x0005e2000b800018 */
[----:B------:R-:W-:-:S02]  /*1c10*/  NOP ;  /* 0x0000000000007918 */ /* 0x000fc40000000000 */
.L_x_57:
[----:B------:R-:W-:Y:S01]  /*1c20*/  ELECT P0, URZ, PT ;  /* 0x0000000000ff782f */ /* 0x000fe20003800000 */
[----:B--2---:R-:W-:Y:S01]  /*1c30*/  UMOV UR4, UR10 ;  /* 0x0000000a00047c82 */ /* 0x004fe20008000000 */
[----:B------:R-:W-:Y:S02]  /*1c40*/  UMOV UR5, URZ ;  /* 0x000000ff00057c82 */ /* 0x000fe40008000000 */
[----:B------:R-:W-:-:S13]  /*1c50*/  ISETP.LT.U32.AND P0, PT, R10, 0x20, P0 ;  /* 0x000000200a00780c */ /* 0x000fda0000701070 */
[----:B------:R-:W-:Y:S01]  /*1c60*/  VOTEU.ANY UP0, P0 ;  /* 0x0000000000ff7886 */ /* 0x000fe20000000100 */
[----:B------:R-:W-:Y:S01]  /*1c70*/  VOTEU.ANY UP1, P0 ;  /* 0x0000000000ff7886 */ /* 0x000fe20000020100 */
[----:B------:R-:W-:-:S03]  /*1c80*/  ISETP.GE.U32.AND P0, PT, R13, 0x21, PT ;  /* 0x000000210d00780c */ /* 0x000fc60003f06070 */
[----:B------:R-:W-:Y:S02]  /*1c90*/  @UP0 UMOV UR4, UR4 ;  /* 0x0000000400040c82 */ /* 0x000fe40008000000 */
[----:B------:R2:W-:Y:S01]  /*1ca0*/  @UP1 UTCBAR [UR4], URZ ;  /* 0x000000ff040013e9 */ /* 0x0005e200080000ff */
[----:B------:R-:W-:Y:S06]  /*1cb0*/  BAR.SYNC.DEFER_BLOCKING 0x0 ;  /* 0x0000000000007b1d */ /* 0x000fec0000010000 */
[----:B------:R-:W3:Y:S02]  /*1cc0*/  SYNCS.PHASECHK.TRANS64.TRYWAIT P3, [UR12+0xa010], RZ ;  /* 0x00a010ffff0075a7 */ /* 0x000ee4000806110c */
[----:B--23--:R-:W-:Y:S05]  /*1cd0*/  @!P3 BRA `(.L_x_58) ;  /* 0x0000000c00ccb947 */ /* 0x00cfea0003800000 */
.L_x_71:
[----:B------:R-:W-:Y:S01]  /*1ce0*/  IMAD.MOV.U32 R2, RZ, RZ, RZ ;  /* 0x000000ffff027224 */ /* 0x000fe200078e00ff */
[----:B------:R-:W-:Y:S06]  /*1cf0*/  @!P0 BRA `(.L_x_55) ;  /* 0x0000000400188947 */ /* 0x000fec0003800000 */
[----:B------:R-:W2:Y:S01]  /*1d00*/  LDCU UR19, c[0x0][0x3a0] ;  /* 0x00007400ff1377ac */ /* 0x000ea20008000800 */
[----:B------:R-:W-:Y:S01]  /*1d10*/  UMOV UR17, 0x1 ;  /* 0x0000000100117882 */ /* 0x000fe20000000000 */
[----:B------:R-:W-:-:S05]  /*1d20*/  UMOV UR10, 0x20 ;  /* 0x00000020000a7882 */ /* 0x000fca0000000000 */
.L_x_62:
[----:B------:R-:W-:Y:S01]  /*1d30*/  BAR.SYNC.DEFER_BLOCKING 0x0 ;  /* 0x0000000000007b1d */ /* 0x000fe20000010000 */
[----:B------:R-:W-:Y:S01]  /*1d40*/  ULEA UR18, UR17, UR12, 0x3 ;  /* 0x0000000c11127291 */ /* 0x000fe2000f8e18ff */
[----:B------:R-:W-:Y:S01]  /*1d50*/  @!P2 IMAD.MOV.U32 R3, RZ, RZ, 0x5000 ;  /* 0x00005000ff03a424 */ /* 0x000fe200078e00ff */
[----:B------:R-:W-:Y:S01]  /*1d60*/  ELECT P0, URZ, PT ;  /* 0x0000000000ff782f */ /* 0x000fe20003800000 */
[----:B------:R-:W-:-:S03]  /*1d70*/  ULEA UR8, UR17, UR12, 0xc ;  /* 0x0000000c11087291 */ /* 0x000fc6000f8e60ff */
[----:B------:R-:W-:Y:S01]  /*1d80*/  ISETP.LT.U32.AND P0, PT, R10, 0x20, P0 ;  /* 0x000000200a00780c */ /* 0x000fe20000701070 */
[----:B------:R-:W-:Y:S02]  /*1d90*/  UIADD3 UR9, UPT, UPT, UR18, 0xa000, URZ ;  /* 0x0000a00012097890 */ /* 0x000fe4000fffe0ff */
[----:B------:R-:W-:Y:S02]  /*1da0*/  UIADD3 UR8, UPT, UPT, UR8, 0x8000, URZ ;  /* 0x0000800008087890 */ /* 0x000fe4000fffe0ff */
[----:B------:R-:W-:Y:S02]  /*1db0*/  ULEA UR4, UR17, UR12, 0xe ;  /* 0x0000000c11047291 */ /* 0x000fe4000f8e70ff */
[----:B------:R-:W-:Y:S01]  /*1dc0*/  ULOP3.LUT UR5, UR13, 0x3, URZ, 0xc0, !UPT ;  /* 0x000000030d057892 */ /* 0x000fe2000f8ec0ff */
[----:B------:R-:W-:Y:S01]  /*1dd0*/  UMOV UR31, UR10 ;  /* 0x0000000a001f7c82 */ /* 0x000fe20008000000 */
[----:B------:R-:W-:Y:S02]  /*1de0*/  UMOV UR29, UR9 ;  /* 0x00000009001d7c82 */ /* 0x000fe40008000000 */
[----:B------:R-:W-:-:S02]  /*1df0*/  ULEA UR28, UR5, UR4, 0xc ;  /* 0x00000004051c7291 */ /* 0x000fc4000f8e60ff */
[----:B------:R-:W-:Y:S01]  /*1e00*/  VOTEU.ANY UP0, P0 ;  /* 0x0000000000ff7886 */ /* 0x000fe20000000100 */
[----:B------:R-:W-:Y:S01]  /*1e10*/  ULEA UR30, UR5, UR16, 0x6 ;  /* 0x00000010051e7291 */ /* 0x000fe2000f8e30ff */
[----:B------:R3:W-:Y:S01]  /*1e20*/  @!P2 SYNCS.ARRIVE.TRANS64 RZ, [UR18+0xa000], R3 ;  /* 0x00a00003ffffa9a7 */ /* 0x0007e20008000012 */
[----:B------:R-:W-:Y:S01]  /*1e30*/  BAR.SYNC.DEFER_BLOCKING 0x0 ;  /* 0x0000000000007b1d */ /* 0x000fe20000010000 */
[----:B---3--:R-:W-:-:S05]  /*1e40*/  IMAD.U32 R3, R2, -0x80000000, RZ ;  /* 0x8000000002037824 */ /* 0x008fca00078e00ff */
[----:B------:R3:W-:Y:S01]  /*1e50*/  @UP0 UTMALDG.2D [UR8], [UR20] ;  /* 0x00000008140005b4 */ /* 0x0007e20008008000 */
[----:B------:R-:W-:Y:S01]  /*1e60*/  UISETP.NE.U32.AND UP0, UPT, UR13, URZ, UPT ;  /* 0x000000ff0d00728c */ /* 0x000fe2000bf05070 */
[----:B------:R5:W-:Y:S06]  /*1e70*/  MEMBAR.ALL.CTA ;  /* 0x0000000000007992 */ /* 0x000bec0000008000 */
[----:B-----5:R-:W5:Y:S02]  /*1e80*/  FENCE.VIEW.ASYNC.S ;  /* 0x00000000000073c6 */ /* 0x020f640000000000 */
[----:B-----5:R-:W-:Y:S06]  /*1e90*/  BAR.SYNC.DEFER_BLOCKING 0x0 ;  /* 0x0000000000007b1d */ /* 0x020fec0000010000 */
[----:B------:R3:W-:Y:S02]  /*1ea0*/  UTMALDG.2D [UR28], [UR22] ;  /* 0x0000001c160075b4 */ /* 0x0007e40008008000 */
[----:B------:R-:W-:Y:S06]  /*1eb0*/  BAR.SYNC.DEFER_BLOCKING 0x0 ;  /* 0x0000000000007b1d */ /* 0x000fec0000010000 */
[----:B------:R-:W5:Y:S02]  /*1ec0*/  SYNCS.PHASECHK.TRANS64.TRYWAIT P0, [UR18+0xa000], R3 ;  /* 0x00a00003ff0075a7 */ /* 0x000f640008001112 */
[----:B---3-5:R-:W-:Y:S05]  /*1ed0*/  @!P0 BRA `(.L_x_59) ;  /* 0x0000000c00588947 */ /* 0x028fea0003800000 */
.L_x_72:
[----:B------:R-:W-:Y:S05]  /*1ee0*/  BRA.U UP0, `(.L_x_60) ;  /* 0x0000000100507547 */ /* 0x000fea000b800000 */
[----:B------:R-:W-:Y:S02]  /*1ef0*/  USHF.R.U32.HI UR6, URZ, 0x4, UR8 ;  /* 0x00000004ff067899 */ /* 0x000fe40008011608 */
[----:B------:R-:W-:Y:S02]  /*1f00*/  USHF.R.U32.HI UR8, URZ, 0x4, UR4 ;  /* 0x00000004ff087899 */ /* 0x000fe40008011604 */
[----:B------:R-:W-:Y:S02]  /*1f10*/  USGXT.U32 UR6, UR6, 0xe ;  /* 0x0000000e0606789a */ /* 0x000fe40008000000 */
[----:B------:R-:W-:Y:S02]  /*1f20*/  USGXT.U32 UR8, UR8, 0xe ;  /* 0x0000000e0808789a */ /* 0x000fe40008000000 */
[----:B------:R-:W-:Y:S02]  /*1f30*/  UIADD3 UR26, UP0, UPT, UR6, 0x2, URZ ;  /* 0x00000002061a7890 */ /* 0x000fe4000ff1e0ff */
[----:B------:R-:W-:Y:S01]  /*1f40*/  UIADD3 UR28, UP1, UPT, UR8, 0x1000080, URZ ;  /* 0x01000080081c7890 */ /* 0x000fe2000ff3e0ff */
[----:B------:R-:W-:Y:S01]  /*1f50*/  UMOV UR4, URZ ;  /* 0x000000ff00047c82 */ /* 0x000fe20008000000 */
[----:B------:R-:W-:Y:S01]  /*1f60*/  UMOV UR5, URZ ;  /* 0x000000ff00057c82 */ /* 0x000fe20008000000 */
[----:B------:R-:W-:-:S02]  /*1f70*/  ULOP3.LUT UR8, UR8, 0x1000000, URZ, 0xfc, !UPT ;  /* 0x0100000008087892 */ /* 0x000fc4000f8efcff */
[----:B------:R-:W-:Y:S02]  /*1f80*/  UIADD3.X UR27, UPT, UPT, UR4, -0x7fffbfe0, URZ, UP0, !UPT ;  /* 0x80004020041b7890 */ /* 0x000fe400087fe4ff */
[----:B------:R-:W-:Y:S01]  /*1f90*/  UIADD3.X UR29, UPT, UPT, UR5, 0x40004040, URZ, UP1, !UPT ;  /* 0x40004040051d7890 */ /* 0x000fe20008ffe4ff */
[----:B------:R-:W-:Y:S01]  /*1fa0*/  UMOV UR30, 0x0 ;  /* 0x00000000001e7882 */ /* 0x000fe20000000000 */
[----:B------:R-:W-:Y:S01]  /*1fb0*/  UMOV UR31, 0x4410010 ;  /* 0x04410010001f7882 */ /* 0x000fe20000000000 */
[----:B------:R-:W-:Y:S01]  /*1fc0*/  UMOV UR7, 0x80004020 ;  /* 0x8000402000077882 */ /* 0x000fe20000000000 */
[----:B------:R-:W-:Y:S01]  /*1fd0*/  UMOV UR9, 0x40004040 ;  /* 0x4000404000097882 */ /* 0x000fe20000000000 */
[----:B------:R-:W-:Y:S01]  /*1fe0*/  UMOV UR4, 0x0 ;  /* 0x0000000000047882 */ /* 0x000fe20000000000 */
[----:B------:R-:W-:Y:S01]  /*1ff0*/  UMOV UR5, 0x4410010 ;  /* 0x0441001000057882 */ /* 0x000fe20000000000 */
[----:B------:R3:W-:Y:S02]  /*2000*/  UTCHMMA gdesc[UR6], gdesc[UR8], tmem[UR24], tmem[UR30], idesc[UR31], UPT ;  /* 0x00ff1e08060075ea */ /* 0x0007e4000b800018 */
[----:B------:R3:W-:Y:S01]  /*2010*/  UTCHMMA gdesc[UR26], gdesc[UR28], tmem[UR24], tmem[UR4], idesc[UR5], UPT ;  /* 0x00ff041c1a0075ea */ /* 0x0007e2000b800018 */
[----:B------:R-:W-:-:S02]  /*2020*/  NOP ;  /* 0x0000000000007918 */ /* 0x000fc40000000000 */
.L_x_60:
[----:B------:R-:W-:Y:S01]  /*2030*/  ELECT P0, URZ, PT ;  /* 0x0000000000ff782f */ /* 0x000fe20003800000 */
[----:B---3--:R-:W-:-:S03]  /*2040*/  UIADD3 UR4, UPT, UPT, UR18, 0xa010, URZ ;  /* 0x0000a01012047890 */ /* 0x008fc6000fffe0ff */
[----:B------:R-:W-:Y:S01]  /*2050*/  ISETP.LT.U32.AND P0, PT, R10, 0x20, P0 ;  /* 0x000000200a00780c */ /* 0x000fe20000701070 */
[----:B------:R-:W-:-:S12]  /*2060*/  UMOV UR5, URZ ;  /* 0x000000ff00057c82 */ /* 0x000fd80008000000 */
[----:B------:R-:W-:Y:S01]  /*2070*/  VOTEU.ANY UP0, P0 ;  /* 0x0000000000ff7886 */ /* 0x000fe20000000100 */
[----:B------:R-:W-:-:S04]  /*2080*/  VOTEU.ANY UP1, P0 ;  /* 0x0000000000ff7886 */ /* 0x000fc80000020100 */
[----:B------:R-:W-:Y:S02]  /*2090*/  @UP0 UMOV UR4, UR4 ;  /* 0x0000000400040c82 */ /* 0x000fe40008000000 */
[----:B------:R3:W-:Y:S01]  /*20a0*/  @UP1 UTCBAR [UR4], URZ ;  /* 0x000000ff040013e9 */ /* 0x0007e200080000ff */
[----:B------:R-:W-:Y:S06]  /*20b0*/  BAR.SYNC.DEFER_BLOCKING 0x0 ;  /* 0x0000000000007b1d */ /* 0x000fec0000010000 */
[----:B------:R-:W5:Y:S02]  /*20c0*/  SYNCS.PHASECHK.TRANS64.TRYWAIT P0, [UR18+0xa010], R3 ;  /* 0x00a01003ff0075a7 */ /* 0x000f640008001112 */
[----:B---3-5:R-:W-:Y:S05]  /*20d0*/  @!P0 BRA `(.L_x_61) ;  /* 0x0000000800e48947 */ /* 0x028fea0003800000 */
.L_x_73:
[----:B------:R-:W-:Y:S02]  /*20e0*/  UIADD3 UR17, UPT, UPT, UR17, 0x1, URZ ;  /* 0x0000000111117890 */ /* 0x000fe4000fffe0ff */
[----:B------:R-:W-:Y:S02]  /*20f0*/  UIADD3 UR10, UPT, UPT, UR10, 0x20, URZ ;  /* 0x000000200a0a7890 */ /* 0x000fe4000fffe0ff */
[----:B------:R-:W-:-:S04]  /*2100*/  UISETP.NE.U32.AND UP0, UPT, UR17, 0x2, UPT ;  /* 0x000000021100788c */ /* 0x000fc8000bf05070 */
[----:B------:R-:W-:Y:S02]  /*2110*/  USEL UR17, UR17, URZ, UP0 ;  /* 0x000000ff11117287 */ /* 0x000fe40008000000 */
[----:B------:R-:W-:Y:S02]  /*2120*/  USEL UR4, URZ, 0x1, UP0 ;  /* 0x00000001ff047887 */ /* 0x000fe40008000000 */
[----:B--2---:R-:W-:-:S04]  /*2130*/  UISETP.GE.AND UP0, UPT, UR10, UR19, UPT ;  /* 0x000000130a00728c */ /* 0x004fc8000bf06270 */
[----:B------:R-:W-:-:S05]  /*2140*/  LOP3.LUT R2, R2, UR4, RZ, 0x3c, !PT ;  /* 0x0000000402027c12 */ /* 0x000fca000f8e3cff */
[----:B------:R-:W-:Y:S05]  /*2150*/  BRA.U !UP0, `(.L_x_62) ;  /* 0xfffffff908f47547 */ /* 0x000fea000b83ffff */
.L_x_55:
[----:B-----5:R-:W-:Y:S06]  /*2160*/  BAR.SYNC.DEFER_BLOCKING 0x0 ;  /* 0x0000000000007b1d */ /* 0x020fec0000010000 */
[----:B------:R-:W-:Y:S04]  /*2170*/  BSSY.RECONVERGENT B4, `(.L_x_63) ;  /* 0x0000004000047945 */ /* 0x000fe80003800200 */
[----:B------:R-:W-:Y:S05]  /*2180*/  @P2 BRA `(.L_x_64) ;  /* 0x0000000000082947 */ /* 0x000fea0003800000 */
[----:B------:R-:W2:Y:S02]  /*2190*/  SYNCS.CCTL.IV [UR12+0xa000] ;  /* 0x00a00000ff0079b1 */ /* 0x000ea4000800000c */
[----:B--2---:R-:W2:Y:S02]  /*21a0*/  SYNCS.CCTL.IV [UR12+0xa010] ;  /* 0x00a01000ff0079b1 */ /* 0x004ea4000800000c */
.L_x_64:
[----:B------:R-:W-:Y:S05]  /*21b0*/  BSYNC.RECONVERGENT B4 ;  /* 0x0000000000047941 */ /* 0x000fea0003800200 */
.L_x_63:
[----:B--2---:R-:W-:Y:S06]  /*21c0*/  BAR.SYNC.DEFER_BLOCKING 0x0 ;  /* 0x0000000000007b1d */ /* 0x004fec0000010000 */
[----:B------:R-:W-:Y:S04]  /*21d0*/  BSSY.RECONVERGENT B4, `(.L_x_65) ;  /* 0x0000004000047945 */ /* 0x000fe80003800200 */
[----:B------:R-:W-:Y:S05]  /*21e0*/  @P2 BRA `(.L_x_66) ;  /* 0x0000000000082947 */ /* 0x000fea0003800000 */
[----:B------:R-:W2:Y:S02]  /*21f0*/  SYNCS.CCTL.IV [UR12+0xa008] ;  /* 0x00a00800ff0079b1 */ /* 0x000ea4000800000c */
[----:B--2---:R-:W2:Y:S02]  /*2200*/  SYNCS.CCTL.IV [UR12+0xa018] ;  /* 0x00a01800ff0079b1 */ /* 0x004ea4000800000c */
.L_x_66:
[----:B------:R-:W-:Y:S05]  /*2210*/  BSYNC.RECONVERGENT B4 ;  /* 0x0000000000047941 */ /* 0x000fea0003800200 */
.L_x_65:
[----:B------:R-:W-:Y:S01]  /*2220*/  ULOP3.LUT UR13, UR13, 0x3, URZ, 0xc0, !UPT ;  /* 0x000000030d0d7892 */ /* 0x000fe2000f8ec0ff */
[C---:B------:R-:W-:Y:S01]  /*2230*/  IMAD.SHL.U32 R2, R0.reuse, 0x10, RZ ;  /* 0x0000001000027824 */ /* 0x040fe200078e00ff */
[----:B------:R-:W-:Y:S01]  /*2240*/  UMOV UR6, UR11 ;  /* 0x0000000b00067c82 */ /* 0x000fe20008000000 */
[C---:B------:R-:W-:Y:S01]  /*2250*/  IMAD.SHL.U32 R132, R0.reuse, 0x40, RZ ;  /* 0x0000004000847824 */ /* 0x040fe200078e00ff */
[----:B------:R-:W-:Y:S01]  /*2260*/  ULEA UR4, UR13, UR24, 0x15 ;  /* 0x000000180d047291 */ /* 0x000fe2000f8ea8ff */
[----:B------:R-:W-:Y:S01]  /*2270*/  IMAD.SHL.U32 R3, R0, 0x80, RZ ;  /* 0x0000008000037824 */ /* 0x000fe200078e00ff */
[----:B------:R-:W-:Y:S01]  /*2280*/  LOP3.LUT R2, R2, 0x70, RZ, 0xc0, !PT ;  /* 0x0000007002027812 */ /* 0x000fe200078ec0ff */
[----:B------:R-:W-:Y:S01]  /*2290*/  IMAD.SHL.U32 R0, R0, 0x400, RZ ;  /* 0x0000040000007824 */ /* 0x000fe200078e00ff */
[----:B------:R-:W-:Y:S01]  /*22a0*/  LOP3.LUT R133, R132, 0x1800, RZ, 0xc0, !PT ;  /* 0x0000180084857812 */ /* 0x000fe200078ec0ff */
[----:B------:R-:W-:Y:S01]  /*22b0*/  ULEA UR5, UR13, UR16, 0x6 ;  /* 0x000000100d057291 */ /* 0x000fe2000f8e30ff */
[----:B------:R-:W-:-:S02]  /*22c0*/  LOP3.LUT R2, R2, 0x780, R3, 0xf8, !PT ;  /* 0x0000078002027812 */ /* 0x000fc400078ef803 */
[----:B------:R-:W-:Y:S02]  /*22d0*/  ELECT P0, URZ, PT ;  /* 0x0000000000ff782f */ /* 0x000fe40003800000 */
[----:B------:R-:W-:Y:S01]  /*22e0*/  LOP3.LUT R133, R133, 0x4000, R0, 0xf8, !PT ;  /* 0x0000400085857812 */ /* 0x000fe200078ef800 */
[----:B----4-:R-:W-:Y:S01]  /*22f0*/  LDTM.16dp32bit_t0_t15.x128 R4, tmem[UR4] ;  /* 0x00000004000479ee */ /* 0x010fe20008b80000 */
[----:B------:R-:W3:Y:S01]  /*2300*/  LDTM.16dp32bit_t16_t31.x128 R4, tmem[UR4+0x80] ;  /* 0x00008004000479ee */ /* 0x000ee20008ba0000 */
[----:B------:R-:W-:Y:S01]  /*2310*/  NOP ;  /* 0x0000000000007918 */ /* 0x000fe20000000000 */
[----:B------:R-:W-:Y:S01]  /*2320*/  ULEA UR4, UR13, UR12, 0xd ;  /* 0x0000000c0d047291 */ /* 0x000fe2000f8e68ff */
[----:B------:R-:W-:-:S04]  /*2330*/  LOP3.LUT R0, R133, R2, RZ, 0xfc, !PT ;  /* 0x0000000285007212 */ /* 0x000fc800078efcff */
[C---:B------:R-:W-:Y:S02]  /*2340*/  LOP3.LUT R2, R0.reuse, 0x10, RZ, 0x3c, !PT ;  /* 0x0000001000027812 */ /* 0x040fe400078e3cff */
[----:B------:R-:W-:Y:S02]  /*2350*/  LOP3.LUT R3, R0, 0x20, RZ, 0x3c, !PT ;  /* 0x0000002000037812 */ /* 0x000fe400078e3cff */
[----:B---3--:R-:W-:Y:S02]  /*2360*/  F2FP.F16.F32.PACK_AB R4, R5, R4 ;  /* 0x000000040504723e */ /* 0x008fe400000000ff */
[----:B------:R-:W-:Y:S02]  /*2370*/  F2FP.F16.F32.PACK_AB R68, R69, R68 ;  /* 0x000000444544723e */ /* 0x000fe400000000ff */
[----:B------:R-:W-:Y:S02]  /*2380*/  F2FP.F16.F32.PACK_AB R5, R7, R6 ;  /* 0x000000060705723e */ /* 0x000fe400000000ff */
[----:B------:R-:W-:-:S02]  /*2390*/  F2FP.F16.F32.PACK_AB R12, R13, R12 ;  /* 0x0000000c0d0c723e */ /* 0x000fc400000000ff */
[----:B------:R-:W-:Y:S02]  /*23a0*/  F2FP.F16.F32.PACK_AB R69, R71, R70 ;  /* 0x000000464745723e */ /* 0x000fe400000000ff */
[----:B------:R-:W-:Y:S02]  /*23b0*/  F2FP.F16.F32.PACK_AB R76, R77, R76 ;  /* 0x0000004c4d4c723e */ /* 0x000fe400000000ff */
[----:B------:R-:W-:Y:S02]  /*23c0*/  F2FP.F16.F32.PACK_AB R6, R9, R8 ;  /* 0x000000080906723e */ /* 0x000fe400000000ff */
[----:B------:R-:W-:Y:S02]  /*23d0*/  F2FP.F16.F32.PACK_AB R7, R11, R10 ;  /* 0x0000000a0b07723e */ /* 0x000fe400000000ff */
[----:B------:R-:W-:Y:S02]  /*23e0*/  F2FP.F16.F32.PACK_AB R13, R15, R14 ;  /* 0x0000000e0f0d723e */ /* 0x000fe400000000ff */
[----:B------:R-:W-:Y:S01]  /*23f0*/  F2FP.F16.F32.PACK_AB R70, R73, R72 ;  /* 0x000000484946723e */ /* 0x000fe200000000ff */
[----:B--2---:R-:W-:Y:S01]  /*2400*/  STS.128 [R0+UR12], R4 ;  /* 0x0000000400007988 */ /* 0x004fe20008000c0c */
[----:B------:R-:W-:-:S02]  /*2410*/  F2FP.F16.F32.PACK_AB R71, R75, R74 ;  /* 0x0000004a4b47723e */ /* 0x000fc400000000ff */
[----:B------:R-:W-:Y:S02]  /*2420*/  F2FP.F16.F32.PACK_AB R77, R79, R78 ;  /* 0x0000004e4f4d723e */ /* 0x000fe400000000ff */
[----:B------:R-:W-:Y:S01]  /*2430*/  F2FP.F16.F32.PACK_AB R14, R17, R16 ;  /* 0x00000010110e723e */ /* 0x000fe200000000ff */
[----:B------:R-:W-:Y:S01]  /*2440*/  STS.128 [R0+UR12+0x2000], R68 ;  /* 0x0020004400007988 */ /* 0x000fe20008000c0c */
[----:B------:R-:W-:Y:S02]  /*2450*/  F2FP.F16.F32.PACK_AB R15, R19, R18 ;  /* 0x00000012130f723e */ /* 0x000fe400000000ff */
[----:B------:R-:W-:Y:S02]  /*2460*/  F2FP.F16.F32.PACK_AB R20, R21, R20 ;  /* 0x000000141514723e */ /* 0x000fe400000000ff */
[----:B------:R-:W-:Y:S01]  /*2470*/  F2FP.F16.F32.PACK_AB R78, R81, R80 ;  /* 0x00000050514e723e */ /* 0x000fe200000000ff */
[----:B------:R-:W-:Y:S01]  /*2480*/  STS.128 [R2+UR12], R12 ;  /* 0x0000000c02007988 */ /* 0x000fe20008000c0c */
[----:B------:R-:W-:-:S02]  /*2490*/  F2FP.F16.F32.PACK_AB R79, R83, R82 ;  /* 0x00000052534f723e */ /* 0x000fc400000000ff */
[----:B------:R-:W-:Y:S02]  /*24a0*/  F2FP.F16.F32.PACK_AB R84, R85, R84 ;  /* 0x000000545554723e */ /* 0x000fe400000000ff */
[----:B------:R-:W-:Y:S01]  /*24b0*/  F2FP.F16.F32.PACK_AB R21, R23, R22 ;  /* 0x000000161715723e */ /* 0x000fe200000000ff */
[----:B------:R2:W-:Y:S01]  /*24c0*/  STS.128 [R2+UR12+0x2000], R76 ;  /* 0x0020004c02007988 */ /* 0x0005e20008000c0c */
[----:B------:R-:W-:Y:S02]  /*24d0*/  F2FP.F16.F32.PACK_AB R28, R29, R28 ;  /* 0x0000001c1d1c723e */ /* 0x000fe400000000ff */
[----:B------:R-:W-:Y:S02]  /*24e0*/  F2FP.F16.F32.PACK_AB R85, R87, R86 ;  /* 0x000000565755723e */ /* 0x000fe400000000ff */
[----:B------:R-:W-:Y:S02]  /*24f0*/  F2FP.F16.F32.PACK_AB R92, R93, R92 ;  /* 0x0000005c5d5c723e */ /* 0x000fe400000000ff */
[----:B------:R-:W-:-:S02]  /*2500*/  F2FP.F16.F32.PACK_AB R22, R25, R24 ;  /* 0x000000181916723e */ /* 0x000fc400000000ff */
[----:B------:R-:W-:Y:S02]  /*2510*/  F2FP.F16.F32.PACK_AB R23, R27, R26 ;  /* 0x0000001a1b17723e */ /* 0x000fe400000000ff */
[----:B------:R-:W-:Y:S02]  /*2520*/  F2FP.F16.F32.PACK_AB R29, R31, R30 ;  /* 0x0000001e1f1d723e */ /* 0x000fe400000000ff */
[----:B------:R-:W-:Y:S01]  /*2530*/  F2FP.F16.F32.PACK_AB R36, R37, R36 ;  /* 0x000000242524723e */ /* 0x000fe200000000ff */
[----:B------:R3:W-:Y:S01]  /*2540*/  STS.128 [R3+UR12], R20 ;  /* 0x0000001403007988 */ /* 0x0007e20008000c0c */
[----:B------:R-:W-:Y:S02]  /*2550*/  F2FP.F16.F32.PACK_AB R86, R89, R88 ;  /* 0x000000585956723e */ /* 0x000fe400000000ff */
[----:B------:R-:W-:Y:S02]  /*2560*/  F2FP.F16.F32.PACK_AB R87, R91, R90 ;  /* 0x0000005a5b57723e */ /* 0x000fe400000000ff */
[----:B------:R-:W-:-:S02]  /*2570*/  F2FP.F16.F32.PACK_AB R93, R95, R94 ;  /* 0x0000005e5f5d723e */ /* 0x000fc400000000ff */
[----:B------:R-:W-:Y:S01]  /*2580*/  F2FP.F16.F32.PACK_AB R100, R101, R100 ;  /* 0x000000646564723e */ /* 0x000fe200000000ff */
[----:B------:R3:W-:Y:S01]  /*2590*/  STS.128 [R3+UR12+0x2000], R84 ;  /* 0x0020005403007988 */ /* 0x0007e20008000c0c */
[----:B------:R-:W-:Y:S02]  /*25a0*/  F2FP.F16.F32.PACK_AB R30, R33, R32 ;  /* 0x00000020211e723e */ /* 0x000fe400000000ff */
[----:B------:R-:W-:Y:S02]  /*25b0*/  F2FP.F16.F32.PACK_AB R31, R35, R34 ;  /* 0x00000022231f723e */ /* 0x000fe400000000ff */
[----:B------:R-:W-:Y:S02]  /*25c0*/  F2FP.F16.F32.PACK_AB R37, R39, R38 ;  /* 0x000000262725723e */ /* 0x000fe400000000ff */
[----:B------:R-:W-:Y:S02]  /*25d0*/  F2FP.F16.F32.PACK_AB R44, R45, R44 ;  /* 0x0000002c2d2c723e */ /* 0x000fe400000000ff */
[----:B------:R-:W-:-:S02]  /*25e0*/  F2FP.F16.F32.PACK_AB R94, R97, R96 ;  /* 0x00000060615e723e */ /* 0x000fc400000000ff */
[----:B------:R-:W-:Y:S02]  /*25f0*/  F2FP.F16.F32.PACK_AB R95, R99, R98 ;  /* 0x00000062635f723e */ /* 0x000fe400000000ff */
[----:B------:R-:W-:Y:S02]  /*2600*/  F2FP.F16.F32.PACK_AB R101, R103, R102 ;  /* 0x000000666765723e */ /* 0x000fe400000000ff */
[----:B------:R-:W-:Y:S02]  /*2610*/  F2FP.F16.F32.PACK_AB R108, R109, R108 ;  /* 0x0000006c6d6c723e */ /* 0x000fe400000000ff */
[----:B------:R-:W-:Y:S02]  /*2620*/  LOP3.LUT R8, R0, 0x30, RZ, 0x3c, !PT ;  /* 0x0000003000087812 */ /* 0x000fe400078e3cff */
[----:B------:R-:W-:Y:S02]  /*2630*/  F2FP.F16.F32.PACK_AB R38, R41, R40 ;  /* 0x000000282926723e */ /* 0x000fe400000000ff */
[----:B------:R-:W-:Y:S01]  /*2640*/  F2FP.F16.F32.PACK_AB R39, R43, R42 ;  /* 0x0000002a2b27723e */ /* 0x000fe200000000ff */
[----:B------:R3:W-:Y:S01]  /*2650*/  STS.128 [R8+UR12], R28 ;  /* 0x0000001c08007988 */ /* 0x0007e20008000c0c */
[----:B------:R-:W-:-:S02]  /*2660*/  F2FP.F16.F32.PACK_AB R45, R47, R46 ;  /* 0x0000002e2f2d723e */ /* 0x000fc400000000ff */
[----:B------:R-:W-:Y:S01]  /*2670*/  F2FP.F16.F32.PACK_AB R52, R53, R52 ;  /* 0x000000343534723e */ /* 0x000fe200000000ff */
[----:B------:R3:W-:Y:S01]  /*2680*/  STS.128 [R8+UR12+0x2000], R92 ;  /* 0x0020005c08007988 */ /* 0x0007e20008000c0c */
[----:B------:R-:W-:Y:S02]  /*2690*/  F2FP.F16.F32.PACK_AB R102, R105, R104 ;  /* 0x000000686966723e */ /* 0x000fe400000000ff */
[----:B------:R-:W-:Y:S02]  /*26a0*/  F2FP.F16.F32.PACK_AB R103, R107, R106 ;  /* 0x0000006a6b67723e */ /* 0x000fe400000000ff */
[----:B------:R-:W-:Y:S02]  /*26b0*/  F2FP.F16.F32.PACK_AB R109, R111, R110 ;  /* 0x0000006e6f6d723e */ /* 0x000fe400000000ff */
[----:B------:R-:W-:Y:S02]  /*26c0*/  F2FP.F16.F32.PACK_AB R116, R117, R116 ;  /* 0x000000747574723e */ /* 0x000fe400000000ff */
[----:B------:R-:W-:-:S02]  /*26d0*/  LOP3.LUT R9, R0, 0x40, RZ, 0x3c, !PT ;  /* 0x0000004000097812 */ /* 0x000fc400078e3cff */
[----:B------:R-:W-:Y:S02]  /*26e0*/  F2FP.F16.F32.PACK_AB R46, R49, R48 ;  /* 0x00000030312e723e */ /* 0x000fe400000000ff */
[----:B------:R-:W-:Y:S01]  /*26f0*/  F2FP.F16.F32.PACK_AB R47, R51, R50 ;  /* 0x00000032332f723e */ /* 0x000fe200000000ff */
[----:B------:R3:W-:Y:S01]  /*2700*/  STS.128 [R9+UR12], R36 ;  /* 0x0000002409007988 */ /* 0x0007e20008000c0c */
[----:B------:R-:W-:Y:S02]  /*2710*/  F2FP.F16.F32.PACK_AB R53, R55, R54 ;  /* 0x000000363735723e */ /* 0x000fe400000000ff */
[----:B------:R-:W-:Y:S01]  /*2720*/  F2FP.F16.F32.PACK_AB R60, R61, R60 ;  /* 0x0000003c3d3c723e */ /* 0x000fe200000000ff */
[----:B------:R3:W-:Y:S01]  /*2730*/  STS.128 [R9+UR12+0x2000], R100 ;  /* 0x0020006409007988 */ /* 0x0007e20008000c0c */
[----:B------:R-:W-:Y:S02]  /*2740*/  F2FP.F16.F32.PACK_AB R110, R113, R112 ;  /* 0x00000070716e723e */ /* 0x000fe400000000ff */
[----:B------:R-:W-:-:S02]  /*2750*/  F2FP.F16.F32.PACK_AB R111, R115, R114 ;  /* 0x00000072736f723e */ /* 0x000fc400000000ff */
        /* <DEDUP_REMOVED lines=11> */
[----:B--2---:R-:W-:Y:S02]  /*2810*/  LOP3.LUT R2, R0, 0x60, RZ, 0x3c, !PT ;  /* 0x0000006000027812 */ /* 0x004fe400078e3cff */
[----:B------:R-:W-:Y:S02]  /*2820*/  F2FP.F16.F32.PACK_AB R62, R65, R64 ;  /* 0x00000040413e723e */ /* 0x000fe400000000ff */
[----:B------:R-:W-:Y:S01]  /*2830*/  F2FP.F16.F32.PACK_AB R63, R67, R66 ;  /* 0x00000042433f723e */ /* 0x000fe200000000ff */
[----:B------:R3:W-:Y:S01]  /*2840*/  STS.128 [R2+UR12], R52 ;  /* 0x0000003402007988 */ /* 0x0007e20008000c0c */
[----:B------:R-:W-:-:S02]  /*2850*/  F2FP.F16.F32.PACK_AB R126, R129, R128 ;  /* 0x00000080817e723e */ /* 0x000fc400000000ff */
[----:B------:R-:W-:Y:S01]  /*2860*/  F2FP.F16.F32.PACK_AB R127, R131, R130 ;  /* 0x00000082837f723e */ /* 0x000fe200000000ff */
[----:B------:R3:W-:Y:S01]  /*2870*/  STS.128 [R2+UR12+0x2000], R116 ;  /* 0x0020007402007988 */ /* 0x0007e20008000c0c */
[----:B------:R-:W-:-:S05]  /*2880*/  LOP3.LUT R0, R0, 0x70, RZ, 0x3c, !PT ;  /* 0x0000007000007812 */ /* 0x000fca00078e3cff */
[----:B------:R3:W-:Y:S04]  /*2890*/  STS.128 [R0+UR12], R60 ;  /* 0x0000003c00007988 */ /* 0x0007e80008000c0c */
[----:B------:R3:W-:Y:S01]  /*28a0*/  STS.128 [R0+UR12+0x2000], R124 ;  /* 0x0020007c00007988 */ /* 0x0007e20008000c0c */
[----:B------:R2:W-:Y:S06]  /*28b0*/  MEMBAR.ALL.CTA ;  /* 0x0000000000007992 */ /* 0x0005ec0000008000 */
[----:B--2---:R-:W2:Y:S02]  /*28c0*/  FENCE.VIEW.ASYNC.S ;  /* 0x00000000000073c6 */ /* 0x004ea40000000000 */
[----:B--2---:R-:W-:Y:S06]  /*28d0*/  BAR.SYNC.DEFER_BLOCKING 0x0 ;  /* 0x0000000000007b1d */ /* 0x004fec0000010000 */
[----:B------:R3:W-:Y:S01]  /*28e0*/  UTMASTG.2D [UR4], [UR14] ;  /* 0x000000040e0073b5 */ /* 0x0007e20008008000 */
[----:B------:R0:W-:Y:S01]  /*28f0*/  UTMACMDFLUSH ;  /* 0x00000000000079b7 */ /* 0x0001e20000000000 */
[----:B------:R-:W-:-:S04]  /*2900*/  DEPBAR.LE SB0, 0x0 ;  /* 0x000080000000791a */ /* 0x000fc80000000000 */
[----:B------:R-:W-:Y:S08]  /*2910*/  BAR.SYNC.DEFER_BLOCKING 0x0 ;  /* 0x0000000000007b1d */ /* 0x000ff00000010000 */
[----:B------:R-:W-:Y:S06]  /*2920*/  BAR.SYNC.DEFER_BLOCKING 0x0 ;  /* 0x0000000000007b1d */ /* 0x000fec0000010000 */
[----:B---3--:R-:W-:Y:S05]  /*2930*/  @P1 BRA `(.L_x_67) ;  /* 0x0000000000a01947 */ /* 0x008fea0003800000 */
[----:B------:R-:W2:Y:S01]  /*2940*/  S2UR UR5, SR_CgaCtaId ;  /* 0x00000000000579c3 */ /* 0x000ea20000008800 */
[----:B------:R-:W-:Y:S01]  /*2950*/  NOP ;  /* 0x0000000000007918 */ /* 0x000fe20000000000 */
[----:B------:R-:W-:Y:S01]  /*2960*/  UMOV UR4, 0x50 ;  /* 0x0000005000047882 */ /* 0x000fe20000000000 */
[----:B------:R-:W-:Y:S02]  /*2970*/  IMAD.U32 R0, RZ, RZ, UR24 ;  /* 0x00000018ff007e24 */ /* 0x000fe4000f8e00ff */
[----:B------:R-:W-:Y:S02]  /*2980*/  IMAD.MOV.U32 R3, RZ, RZ, 0xff ;  /* 0x000000ffff037424 */ /* 0x000fe400078e00ff */
[----:B------:R-:W-:Y:S01]  /*2990*/  IMAD.MOV.U32 R7, RZ, RZ, 0x1 ;  /* 0x00000001ff077424 */ /* 0x000fe200078e00ff */
[----:B------:R-:W-:-:S04]  /*29a0*/  LOP3.LUT R0, R0, 0xffff, RZ, 0xc0, !PT ;  /* 0x0000ffff00007812 */ /* 0x000fc800078ec0ff */
[----:B------:R-:W-:-:S05]  /*29b0*/  SHF.R.U32.HI R0, RZ, 0x5, R0 ;  /* 0x00000005ff007819 */ /* 0x000fca0000011600 */
[----:B------:R-:W-:Y:S01]  /*29c0*/  VIADD R2, R0, 0x10 ;  /* 0x0000001000027836 */ /* 0x000fe20000000000 */
[----:B------:R-:W-:Y:S01]  /*29d0*/  SHF.L.U32 R0, R3, R0, RZ ;  /* 0x0000000003007219 */ /* 0x000fe200000006ff */
[----:B--2---:R-:W-:-:S03]  /*29e0*/  ULEA UR6, UR5, UR4, 0x18 ;  /* 0x0000000405067291 */ /* 0x004fc6000f8ec0ff */
[----:B------:R-:W-:-:S04]  /*29f0*/  SHF.L.U32 R3, R7, R2, RZ ;  /* 0x0000000207037219 */ /* 0x000fc800000006ff */
[----:B------:R-:W-:Y:S02]  /*2a00*/  LOP3.LUT R0, R3, R0, RZ, 0xfc, !PT ;  /* 0x0000000003007212 */ /* 0x000fe400078efcff */
[----:B------:R-:W2:Y:S02]  /*2a10*/  LDS R5, [UR6] ;  /* 0x00000006ff057984 */ /* 0x000ea40008000800 */
[C---:B------:R-:W-:Y:S02]  /*2a20*/  LOP3.LUT R2, R0.reuse, 0xffff, RZ, 0xc0, !PT ;  /* 0x0000ffff00027812 */ /* 0x040fe400078ec0ff */
[----:B--2---:R-:W-:-:S04]  /*2a30*/  LOP3.LUT R3, R0, 0xffff, R5, 0x80, !PT ;  /* 0x0000ffff00037812 */ /* 0x004fc800078e8005 */
[----:B------:R-:W-:-:S13]  /*2a40*/  ISETP.NE.AND P0, PT, R3, R2, PT ;  /* 0x000000020300720c */ /* 0x000fda0003f05270 */
[----:B------:R-:W-:Y:S05]  /*2a50*/  @P0 BRA `(.L_x_68) ;  /* 0x0000000000500947 */ /* 0x000fea0003800000 */
[----:B------:R-:W-:Y:S02]  /*2a60*/  SHF.R.U32.HI R5, RZ, 0x10, R5 ;  /* 0x00000010ff057819 */ /* 0x000fe40000011605 */
[----:B------:R-:W-:-:S04]  /*2a70*/  SHF.R.U32.HI R2, RZ, 0x10, R0 ;  /* 0x00000010ff027819 */ /* 0x000fc80000011600 */
[----:B------:R-:W-:-:S04]  /*2a80*/  LOP3.LUT R5, R5, R2, RZ, 0xc0, !PT ;  /* 0x0000000205057212 */ /* 0x000fc800078ec0ff */
[----:B------:R-:W-:-:S13]  /*2a90*/  ISETP.NE.AND P0, PT, R5, R2, PT ;  /* 0x000000020500720c */ /* 0x000fda0003f05270 */
[----:B------:R-:W-:Y:S05]  /*2aa0*/  @P0 BRA `(.L_x_69) ;  /* 0x0000000000300947 */ /* 0x000fea0003800000 */
[----:B------:R-:W-:Y:S01]  /*2ab0*/  R2UR UR4, R0 ;  /* 0x00000000000472ca */ /* 0x000fe200000e0000 */
[----:B------:R-:W-:Y:S01]  /*2ac0*/  VOTEU.ANY UR5, UPT, PT ;  /* 0x0000000000057886 */ /* 0x000fe200038e0100 */
[----:B------:R-:W2:Y:S01]  /*2ad0*/  S2R R0, SR_LANEID ;  /* 0x0000000000007919 */ /* 0x000ea20000000000 */
[----:B------:R-:W-:-:S10]  /*2ae0*/  UFLO.U32 UR5, UR5 ;  /* 0x00000005000572bd */ /* 0x000fd400080e0000 */
[----:B------:R-:W-:-:S06]  /*2af0*/  ULOP3.LUT UR4, URZ, UR4, URZ, 0x33, !UPT ;  /* 0x00000004ff047292 */ /* 0x000fcc000f8e33ff */
[----:B------:R-:W-:-:S04]  /*2b00*/  IMAD.U32 R2, RZ, RZ, UR4 ;  /* 0x00000004ff027e24 */ /* 0x000fc8000f8e00ff */
[----:B------:R-:W3:Y:S02]  /*2b10*/  REDUX UR7, R2 ;  /* 0x00000000020773c4 */ /* 0x000ee40000000000 */
[----:B------:R4:W-:Y:S01]  /*2b20*/  UTCATOMSWS.AND URZ, UR4 ;  /* 0x0000000400ff79e3 */ /* 0x0009e20008000000 */
[----:B--2---:R-:W-:Y:S01]  /*2b30*/  ISETP.EQ.U32.AND P0, PT, R0, UR5, PT ;  /* 0x0000000500007c0c */ /* 0x004fe2000bf02070 */
[----:B---3--:R-:W-:-:S12]  /*2b40*/  IMAD.U32 R0, RZ, RZ, UR7 ;  /* 0x00000007ff007e24 */ /* 0x008fd8000f8e00ff */
[----:B------:R4:W-:Y:S01]  /*2b50*/  @P0 ATOMS.AND RZ, [UR6], R0 ;  /* 0x00000000ffff098c */ /* 0x0009e2000a800006 */
[----:B------:R-:W-:Y:S05]  /*2b60*/  BRA `(.L_x_67) ;  /* 0x0000000000147947 */ /* 0x000fea0003800000 */
.L_x_69:
[----:B------:R-:W-:-:S07]  /*2b70*/  MOV R2, 0x2b90 ;  /* 0x00002b9000027802 */ /* 0x000fce0000000f00 */
[----:B-1----:R-:W-:Y:S05]  /*2b80*/  CALL.REL.NOINC `($__internal_0_$__cuda_sm10x_tcgen05_guardrail_trap_col_being_dealloced_not_returned_by_alloc) ;  /* 0x0000000000447944 */ /* 0x002fea0003c00000 */
[----:B------:R-:W-:Y:S05]  /*2b90*/  BRA `(.L_x_67) ;  /* 0x0000000000087947 */ /* 0x000fea0003800000 */
.L_x_68:
[----:B------:R-:W-:-:S07]  /*2ba0*/  MOV R2, 0x2bc0 ;  /* 0x00002bc000027802 */ /* 0x000fce0000000f00 */
[----:B-1----:R-:W-:Y:S05]  /*2bb0*/  CALL.REL.NOINC `($__internal_2_$__cuda_sm10x_tcgen05_guardrail_trap_unallocated_columns_being_dealloced) ;  /* 0x0000000000507944 */ /* 0x002fea0003c00000 */
.L_x_67:
[----:B------:R-:W-:Y:S01]  /*2bc0*/  NOP ;  /* 0x0000000000007918 */ /* 0x000fe20000000000 */
[----:B----4-:R-:W-:Y:S05]  /*2bd0*/  EXIT ;  /* 0x000000000000794d */ /* 0x010fea0003800000 */
.L_x_56:
[----:B------:R-:W2:Y:S02]  /*2be0*/  SYNCS.PHASECHK.TRANS64.TRYWAIT P0, [UR12+0xa000], RZ ;  /* 0x00a000ffff0075a7 */ /* 0x000ea4000800110c */
[----:B--2---:R-:W-:Y:S05]  /*2bf0*/  @!P0 BRA `(.L_x_56) ;  /* 0xfffffffc00f88947 */ /* 0x004fea000383ffff */
[----:B------:R-:W-:Y:S05]  /*2c00*/  BRA `(.L_x_70) ;  /* 0xffffffec00a87947 */ /* 0x000fea000383ffff */
.L_x_58:
[----:B------:R-:W2:Y:S02]  /*2c10*/  SYNCS.PHASECHK.TRANS64.TRYWAIT P3, [UR12+0xa010], RZ ;  /* 0x00a010ffff0075a7 */ /* 0x000ea4000806110c */
[----:B--2---:R-:W-:Y:S05]  /*2c20*/  @!P3 BRA `(.L_x_58) ;  /* 0xfffffffc00f8b947 */ /* 0x004fea000383ffff */
[----:B------:R-:W-:Y:S05]  /*2c30*/  BRA `(.L_x_71) ;  /* 0xfffffff000287947 */ /* 0x000fea000383ffff */
.L_x_59:
[----:B------:R-:W3:Y:S02]  /*2c40*/  SYNCS.PHASECHK.TRANS64.TRYWAIT P0, [UR18+0xa000], R3 ;  /* 0x00a00003ff0075a7 */ /* 0x000ee40008001112 */
[----:B---3--:R-:W-:Y:S05]  /*2c50*/  @!P0 BRA `(.L_x_59) ;  /* 0xfffffffc00f88947 */ /* 0x008fea000383ffff */
[----:B------:R-:W-:Y:S05]  /*2c60*/  BRA `(.L_x_72) ;  /* 0xfffffff0009c7947 */ /* 0x000fea000383ffff */
.L_x_61:
[----:B------:R-:W3:Y:S02]  /*2c70*/  SYNCS.PHASECHK.TRANS64.TRYWAIT P0, [UR18+0xa010], R3 ;  /* 0x00a01003ff0075a7 */ /* 0x000ee40008001112 */
[----:B---3--:R-:W-:Y:S05]  /*2c80*/  @!P0 BRA `(.L_x_61) ;  /* 0xfffffffc00f88947 */ /* 0x008fea000383ffff */
[----:B------:R-:W-:Y:S05]  /*2c90*/  BRA `(.L_x_73) ;  /* 0xfffffff400107947 */ /* 0x000fea000383ffff */
        .weak           $__internal_0_$__cuda_sm10x_tcgen05_guardrail_trap_col_being_dealloced_not_returned_by_alloc
        .type           $__internal_0_$__cuda_sm10x_tcgen05_guardrail_trap_col_being_dealloced_not_returned_by_alloc,@function
        .size           $__internal_0_$__cuda_sm10x_tcgen05_guardrail_trap_col_being_dealloced_not_returned_by_alloc,($__internal_1_$__cuda_sm10x_tcgen05_guardrail_trap_phase_invalid_during_alloc - $__internal_0_$__cuda_sm10x_tcgen05_guardrail_trap_col_being_dealloced_not_returned_by_alloc)
$__internal_0_$__cuda_sm10x_tcgen05_guardrail_trap_col_being_dealloced_not_returned_by_alloc:
[----:B------:R-:W-:Y:S05]  /*2ca0*/  BPT.TRAP 0x1 ;  /* 0x000000040000795c */ /* 0x000fea0000300000 */
[----:B------:R-:W-:-:S04]  /*2cb0*/  IMAD.MOV.U32 R3, RZ, RZ, 0x0 ;  /* 0x00000000ff037424 */ /* 0x000fc800078e00ff */
[----:B------:R-:W-:Y:S05]  /*2cc0*/  RET.REL.NODEC R2 `(gluon_tcgen05) ;  /* 0xffffffd002cc7950 */ /* 0x000fea0003c3ffff */
        .weak           $__internal_1_$__cuda_sm10x_tcgen05_guardrail_trap_phase_invalid_during_alloc
        .type           $__internal_1_$__cuda_sm10x_tcgen05_guardrail_trap_phase_invalid_during_alloc,@function
        .size           $__internal_1_$__cuda_sm10x_tcgen05_guardrail_trap_phase_invalid_during_alloc,($__internal_2_$__cuda_sm10x_tcgen05_guardrail_trap_unallocated_columns_being_dealloced - $__internal_1_$__cuda_sm10x_tcgen05_guardrail_trap_phase_invalid_during_alloc)
$__internal_1_$__cuda_sm10x_tcgen05_guardrail_trap_phase_invalid_during_alloc:
[----:B------:R-:W-:Y:S05]  /*2cd0*/  BPT.TRAP 0x1 ;  /* 0x000000040000795c */ /* 0x000fea0000300000 */
[----:B------:R-:W-:-:S04]  /*2ce0*/  IMAD.MOV.U32 R3, RZ, RZ, 0x0 ;  /* 0x00000000ff037424 */ /* 0x000fc800078e00ff */
[----:B------:R-:W-:Y:S05]  /*2cf0*/  RET.REL.NODEC R2 `(gluon_tcgen05) ;  /* 0xffffffd002c07950 */ /* 0x000fea0003c3ffff */
        .weak           $__internal_2_$__cuda_sm10x_tcgen05_guardrail_trap_unallocated_columns_being_dealloced
        .type           $__internal_2_$__cuda_sm10x_tcgen05_guardrail_trap_unallocated_columns_being_dealloced,@function
        .size           $__internal_2_$__cuda_sm10x_tcgen05_guardrail_trap_unallocated_columns_being_dealloced,(.L_x_77 - $__internal_2_$__cuda_sm10x_tcgen05_guardrail_trap_unallocated_columns_being_dealloced)
$__internal_2_$__cuda_sm10x_tcgen05_guardrail_trap_unallocated_columns_being_dealloced:
[----:B------:R-:W-:Y:S05]  /*2d00*/  BPT.TRAP 0x1 ;  /* 0x000000040000795c */ /* 0x000fea0000300000 */
[----:B------:R-:W-:-:S04]  /*2d10*/  IMAD.MOV.U32 R3, RZ, RZ, 0x0 ;  /* 0x00000000ff037424 */ /* 0x000fc800078e00ff */
[----:B------:R-:W-:Y:S05]  /*2d20*/  RET.REL.NODEC R2 `(gluon_tcgen05) ;  /* 0xffffffd002b47950 */ /* 0x000fea0003c3ffff */
.L_x_74:
[----:B------:R-:W-:-:S00]  /*2d30*/  BRA `(.L_x_74) ;  /* 0xfffffffc00fc7947 */ /* 0x000fc0000383ffff */
[----:B------:R-:W-:-:S00]  /*2d40*/  NOP ;  /* 0x0000000000007918 */ /* 0x000fc00000000000 */
        /* <DEDUP_REMOVED lines=11> */
.L_x_77:


//--------------------- .nv.shared.gluon_tcgen05  --------------------------
	.section	.nv.shared.gluon_tcgen05,"aw",@nobits
	.sectionflags	@""
	.align	16
	.zero		1024


//--------------------- .nv.shared.reserved.0     --------------------------
	.section	.nv.shared.reserved.0,"aw",@nobits
	.align	8
	.weak		__nv_reservedSMEM_offset_0_alias
	.size		__nv_reservedSMEM_offset_0_alias, 0, 64
	.other		__nv_reservedSMEM_offset_0_alias,@"STO_CUDA_RESERVED_SHARED STV_DEFAULT"
__nv_reservedSMEM_offset_0_alias:
	.zero		0
.nv.shared.reserved.0:
	.zero		64
	.weak		__nv_reservedSMEM_allocation_phase
	.type		__nv_reservedSMEM_allocation_phase,@object
	.size		__nv_reservedSMEM_allocation_phase,(.L_0 - __nv_reservedSMEM_allocation_phase)
__nv_reservedSMEM_allocation_phase:
	.zero		1
.L_0:
	.zero		7
	.weak		__nv_reservedSMEM_devtool_atexit_pc
	.type		__nv_reservedSMEM_devtool_atexit_pc,@object
	.size		__nv_reservedSMEM_devtool_atexit_pc,(__nv_reservedSMEM_allocation_mask - __nv_reservedSMEM_devtool_atexit_pc)
__nv_reservedSMEM_devtool_atexit_pc:
	.zero		8
	.weak		__nv_reservedSMEM_allocation_mask
	.type		__nv_reservedSMEM_allocation_mask,@object
	.size		__nv_reservedSMEM_allocation_mask,(.L_2 - __nv_reservedSMEM_allocation_mask)
__nv_reservedSMEM_allocation_mask:
	.zero		4
.L_2:


//--------------------- .nv.constant0.gluon_tcgen05 --------------------------
	.section	.nv.constant0.gluon_tcgen05,"a",@progbits
	.sectionflags	@""
	.align	4
.nv.constant0.gluon_tcgen05:
	.zero		976


//--------------------- SYMBOLS --------------------------

	.type		.nv.reservedSmem.offset0,@object
	.size		.nv.reservedSmem.offset0,0x4
	.type		.nv.reservedSmem.cap,@object
	.size		.nv.reservedSmem.cap,0x4
